// auto-generated by cutlass_sweep.gemm — config: {"arch": "sm_90", "cluster_m": 1, "cluster_n": 1, "cublas_kernel_name": "sm90_xmma_gemm_bf16bf16_bf16f32_f32_nn_n_tilesize64x64x64_cgasize1x1x1_warpgroupsize1x1x1_aligna2_alignc2_execute_segment_k_off_kernel__5x_cublas", "dtype": "bf16", "dtype_b": "bf16", "dtype_c_cpp": "cutlass::bfloat16_t", "layout": "nn", "stages": 0, "tile_k": 64, "tile_m": 64, "tile_n": 64}
#include "cutlass/cutlass.h"
#include "cutlass/gemm/collective/collective_builder.hpp"
#include "cutlass/gemm/device/gemm_universal_adapter.h"
#include "cutlass/gemm/kernel/gemm_universal.hpp"
#include "cutlass/epilogue/collective/collective_builder.hpp"

using ElemA = cutlass::bfloat16_t;
using ElemB = cutlass::bfloat16_t;
using ElemCD = cutlass::bfloat16_t;
using Acc  = float;
using TileShape    = cute::Shape<cute::_64, cute::_64, cute::_64>;
using ClusterShape = cute::Shape<cute::_1, cute::_1, cute::_1>;

using CollectiveEpilogue = typename cutlass::epilogue::collective::CollectiveBuilder<
    cutlass::arch::Sm90, cutlass::arch::OpClassTensorOp,
    TileShape, ClusterShape,
    cutlass::epilogue::collective::EpilogueTileAuto,
    Acc, Acc,
    ElemCD, cutlass::layout::RowMajor, 128 / cutlass::sizeof_bits<ElemCD>::value,
    ElemCD, cutlass::layout::RowMajor, 128 / cutlass::sizeof_bits<ElemCD>::value,
    cutlass::epilogue::collective::EpilogueScheduleAuto
  >::CollectiveOp;

using CollectiveMainloop = typename cutlass::gemm::collective::CollectiveBuilder<
    cutlass::arch::Sm90, cutlass::arch::OpClassTensorOp,
    ElemA, cutlass::layout::RowMajor, 128 / cutlass::sizeof_bits<ElemA>::value,
    ElemB, cutlass::layout::RowMajor, 128 / cutlass::sizeof_bits<ElemB>::value,
    Acc,
    TileShape, ClusterShape,
    cutlass::gemm::collective::StageCountAutoCarveout<static_cast<int>(sizeof(typename CollectiveEpilogue::SharedStorage))>,
    cutlass::gemm::collective::KernelScheduleAuto
  >::CollectiveOp;

using GemmKernel = cutlass::gemm::kernel::GemmUniversal<
    cute::Shape<int,int,int,int>,
    CollectiveMainloop,
    CollectiveEpilogue
>;
using Gemm = cutlass::gemm::device::GemmUniversalAdapter<GemmKernel>;

// Force the device kernel symbol into the cubin without needing a host main.
auto* _anchor = &cutlass::device_kernel<GemmKernel>;


// ===== COMPILED SASS (sm_90a) =====

	.target	sm_90a

	.elftype	@"ET_EXEC"


//--------------------- .note.nv.tkinfo           --------------------------
	.section	.note.nv.tkinfo,"",@"SHT_NOTE"
	.sectionflags	@"SHF_NOTE_NV_TKINFO"
	.tkinfo
        /*0018*/ 	.word	0x00000002
        /*0030*/ 	.string	""
        /*0030*/ 	.string	"ptxas"
        /*0030*/ 	.string	"Cuda compilation tools, release 13.0, V13.0.88"
        /*0030*/ 	.string	"Build cuda_13.0.r13.0/compiler.36424714_0"
        /*0030*/ 	.string	"-arch sm_90a -m 64 "



//--------------------- .note.nv.cuinfo           --------------------------
	.section	.note.nv.cuinfo,"",@"SHT_NOTE"
	.sectionflags	@"SHF_NOTE_NV_CUINFO"
        /*0018*/ 	.short	0x0002
        /*001a*/ 	.short	0x005a
        /*001c*/ 	.short	0x0082
	.zero		2


//--------------------- .nv.info                  --------------------------
	.section	.nv.info,"",@"SHT_CUDA_INFO"
	.align	4


	//----- nvinfo : EIATTR_REGCOUNT
	.align		4
        /*0000*/ 	.byte	0x04, 0x2f
        /*0002*/ 	.short	(.L_15 - .L_14)
	.align		4
.L_14:
        /*0004*/ 	.word	index@(_ZN7cutlass13device_kernelINS_4gemm6kernel13GemmUniversalIN4cute5tupleIJiiiiEEENS1_10collective13CollectiveMmaINS1_34MainloopSm90TmaGmmaWarpSpecializedILi14ENS5_IJNS4_1CILi1EEESB_SB_EEENS1_32KernelTmaWarpSpecializedPingpongEEENS5_IJNSA_ILi64EEESF_SF_EEENS_10bfloat16_tENS5_IJlSB_lEEESH_NS5_IJSB_llEEENS4_8TiledMMAINS4_8MMA_AtomIJNS4_4SM904GMMA27MMA_64x64x16_F32BF16BF16_SSILNSN_5MajorE0ELSP_1ELNSN_7ScaleInE1ELSQ_1EEEEEENS4_6LayoutISC_NS5_IJNSA_ILi0EEESU_SU_EEEEENS5_IJNS4_10UnderscoreESX_SX_EEEEENS4_13SM90_TMA_LOADENS4_14ComposedLayoutINS4_7SwizzleILi3ELi4ELi3EEENS4_18smem_ptr_flag_bitsILi16EEENST_INS5_IJNSA_ILi8EEESF_EEENS5_IJSF_SB_EEEEEEEvNS4_8identityES10_NS11_IS13_S15_NST_INS5_IJSF_S16_EEENS5_IJSB_SF_EEEEEEEvS1B_EENS_8epilogue10collective6detail29Sm90TmaWarpSpecializedAdapterINS1I_15DefaultEpilogueISH_SI_SI_NS1H_6thread17LinearCombinationISH_Li1EffLNS1M_9ScaleType4KindE0ELNS_15FloatRoundStyleE2ESH_EENS1_15EpilogueDefaultEEEEEvvEEEEvNT_6ParamsE)
        /*0008*/ 	.word	0x000000a8


	//----- nvinfo : EIATTR_FRAME_SIZE
	.align		4
.L_15:
        /*000c*/ 	.byte	0x04, 0x11
        /*000e*/ 	.short	(.L_17 - .L_16)
	.align		4
.L_16:
        /*0010*/ 	.word	index@(_ZN7cutlass13device_kernelINS_4gemm6kernel13GemmUniversalIN4cute5tupleIJiiiiEEENS1_10collective13CollectiveMmaINS1_34MainloopSm90TmaGmmaWarpSpecializedILi14ENS5_IJNS4_1CILi1EEESB_SB_EEENS1_32KernelTmaWarpSpecializedPingpongEEENS5_IJNSA_ILi64EEESF_SF_EEENS_10bfloat16_tENS5_IJlSB_lEEESH_NS5_IJSB_llEEENS4_8TiledMMAINS4_8MMA_AtomIJNS4_4SM904GMMA27MMA_64x64x16_F32BF16BF16_SSILNSN_5MajorE0ELSP_1ELNSN_7ScaleInE1ELSQ_1EEEEEENS4_6LayoutISC_NS5_IJNSA_ILi0EEESU_SU_EEEEENS5_IJNS4_10UnderscoreESX_SX_EEEEENS4_13SM90_TMA_LOADENS4_14ComposedLayoutINS4_7SwizzleILi3ELi4ELi3EEENS4_18smem_ptr_flag_bitsILi16EEENST_INS5_IJNSA_ILi8EEESF_EEENS5_IJSF_SB_EEEEEEEvNS4_8identityES10_NS11_IS13_S15_NST_INS5_IJSF_S16_EEENS5_IJSB_SF_EEEEEEEvS1B_EENS_8epilogue10collective6detail29Sm90TmaWarpSpecializedAdapterINS1I_15DefaultEpilogueISH_SI_SI_NS1H_6thread17LinearCombinationISH_Li1EffLNS1M_9ScaleType4KindE0ELNS_15FloatRoundStyleE2ESH_EENS1_15EpilogueDefaultEEEEEvvEEEEvNT_6ParamsE)
        /*0014*/ 	.word	0x00000008


	//----- nvinfo : EIATTR_MIN_STACK_SIZE
	.align		4
.L_17:
        /*0018*/ 	.byte	0x04, 0x12
        /*001a*/ 	.short	(.L_19 - .L_18)
	.align		4
.L_18:
        /*001c*/ 	.word	index@(_ZN7cutlass13device_kernelINS_4gemm6kernel13GemmUniversalIN4cute5tupleIJiiiiEEENS1_10collective13CollectiveMmaINS1_34MainloopSm90TmaGmmaWarpSpecializedILi14ENS5_IJNS4_1CILi1EEESB_SB_EEENS1_32KernelTmaWarpSpecializedPingpongEEENS5_IJNSA_ILi64EEESF_SF_EEENS_10bfloat16_tENS5_IJlSB_lEEESH_NS5_IJSB_llEEENS4_8TiledMMAINS4_8MMA_AtomIJNS4_4SM904GMMA27MMA_64x64x16_F32BF16BF16_SSILNSN_5MajorE0ELSP_1ELNSN_7ScaleInE1ELSQ_1EEEEEENS4_6LayoutISC_NS5_IJNSA_ILi0EEESU_SU_EEEEENS5_IJNS4_10UnderscoreESX_SX_EEEEENS4_13SM90_TMA_LOADENS4_14ComposedLayoutINS4_7SwizzleILi3ELi4ELi3EEENS4_18smem_ptr_flag_bitsILi16EEENST_INS5_IJNSA_ILi8EEESF_EEENS5_IJSF_SB_EEEEEEEvNS4_8identityES10_NS11_IS13_S15_NST_INS5_IJSF_S16_EEENS5_IJSB_SF_EEEEEEEvS1B_EENS_8epilogue10collective6detail29Sm90TmaWarpSpecializedAdapterINS1I_15DefaultEpilogueISH_SI_SI_NS1H_6thread17LinearCombinationISH_Li1EffLNS1M_9ScaleType4KindE0ELNS_15FloatRoundStyleE2ESH_EENS1_15EpilogueDefaultEEEEEvvEEEEvNT_6ParamsE)
        /*0020*/ 	.word	0x00000008
.L_19:


//--------------------- .nv.compat                --------------------------
	.section	.nv.compat,"",@"SHT_CUDA_COMPAT_INFO"
	.align	4
        /*0000*/ 	.byte	0x02, 0x09, 0x01, 0x00, 0x02, 0x02, 0x04, 0x00, 0x02, 0x05, 0x05, 0x00, 0x03, 0x07, 0x01, 0x01
        /*0010*/ 	.byte	0x02, 0x03, 0x01, 0x00, 0x02, 0x06, 0x01, 0x00, 0x04, 0x0b, 0x08, 0x00, 0x00, 0x00, 0x00, 0x00
        /*0020*/ 	.byte	0x00, 0x00, 0x00, 0x00


//--------------------- .nv.info._ZN7cutlass13device_kernelINS_4gemm6kernel13GemmUniversalIN4cute5tupleIJiiiiEEENS1_10collective13CollectiveMmaINS1_34MainloopSm90TmaGmmaWarpSpecializedILi14ENS5_IJNS4_1CILi1EEESB_SB_EEENS1_32KernelTmaWarpSpecializedPingpongEEENS5_IJNSA_ILi64EEESF_SF_EEENS_10bfloat16_tENS5_IJlSB_lEEESH_NS5_IJSB_llEEENS4_8TiledMMAINS4_8MMA_AtomIJNS4_4SM904GMMA27MMA_64x64x16_F32BF16BF16_SSILNSN_5MajorE0ELSP_1ELNSN_7ScaleInE1ELSQ_1EEEEEENS4_6LayoutISC_NS5_IJNSA_ILi0EEESU_SU_EEEEENS5_IJNS4_10UnderscoreESX_SX_EEEEENS4_13SM90_TMA_LOADENS4_14ComposedLayoutINS4_7SwizzleILi3ELi4ELi3EEENS4_18smem_ptr_flag_bitsILi16EEENST_INS5_IJNSA_ILi8EEESF_EEENS5_IJSF_SB_EEEEEEEvNS4_8identityES10_NS11_IS13_S15_NST_INS5_IJSF_S16_EEENS5_IJSB_SF_EEEEEEEvS1B_EENS_8epilogue10collective6detail29Sm90TmaWarpSpecializedAdapterINS1I_15DefaultEpilogueISH_SI_SI_NS1H_6thread17LinearCombinationISH_Li1EffLNS1M_9ScaleType4KindE0ELNS_15FloatRoundStyleE2ESH_EENS1_15EpilogueDefaultEEEEEvvEEEEvNT_6ParamsE --------------------------
	.section	.nv.info._ZN7cutlass13device_kernelINS_4gemm6kernel13GemmUniversalIN4cute5tupleIJiiiiEEENS1_10collective13CollectiveMmaINS1_34MainloopSm90TmaGmmaWarpSpecializedILi14ENS5_IJNS4_1CILi1EEESB_SB_EEENS1_32KernelTmaWarpSpecializedPingpongEEENS5_IJNSA_ILi64EEESF_SF_EEENS_10bfloat16_tENS5_IJlSB_lEEESH_NS5_IJSB_llEEENS4_8TiledMMAINS4_8MMA_AtomIJNS4_4SM904GMMA27MMA_64x64x16_F32BF16BF16_SSILNSN_5MajorE0ELSP_1ELNSN_7ScaleInE1ELSQ_1EEEEEENS4_6LayoutISC_NS5_IJNSA_ILi0EEESU_SU_EEEEENS5_IJNS4_10UnderscoreESX_SX_EEEEENS4_13SM90_TMA_LOADENS4_14ComposedLayoutINS4_7SwizzleILi3ELi4ELi3EEENS4_18smem_ptr_flag_bitsILi16EEENST_INS5_IJNSA_ILi8EEESF_EEENS5_IJSF_SB_EEEEEEEvNS4_8identityES10_NS11_IS13_S15_NST_INS5_IJSF_S16_EEENS5_IJSB_SF_EEEEEEEvS1B_EENS_8epilogue10collective6detail29Sm90TmaWarpSpecializedAdapterINS1I_15DefaultEpilogueISH_SI_SI_NS1H_6thread17LinearCombinationISH_Li1EffLNS1M_9ScaleType4KindE0ELNS_15FloatRoundStyleE2ESH_EENS1_15EpilogueDefaultEEEEEvvEEEEvNT_6ParamsE,"",@"SHT_CUDA_INFO"
	.sectionflags	@""
	.align	4


	//----- nvinfo : EIATTR_CUDA_API_VERSION
	.align		4
        /*0000*/ 	.byte	0x04, 0x37
        /*0002*/ 	.short	(.L_21 - .L_20)
.L_20:
        /*0004*/ 	.word	0x00000082


	//----- nvinfo : EIATTR_KPARAM_INFO
	.align		4
.L_21:
        /*0008*/ 	.byte	0x04, 0x17
        /*000a*/ 	.short	(.L_23 - .L_22)
.L_22:
        /*000c*/ 	.word	0x00000000
        /*0010*/ 	.short	0x0000
        /*0012*/ 	.short	0x0070
        /*0014*/ 	.byte	0x00, 0xf0, 0x01, 0x10


	//----- nvinfo : EIATTR_SPARSE_MMA_MASK
	.align		4
.L_23:
        /*0018*/ 	.byte	0x03, 0x50
        /*001a*/ 	.short	0x0000


	//----- nvinfo : EIATTR_MAXREG_COUNT
	.align		4
        /*001c*/ 	.byte	0x03, 0x1b
        /*001e*/ 	.short	0x00a8


	//----- nvinfo : EIATTR_NUM_BARRIERS
	.align		4
        /*0020*/ 	.byte	0x02, 0x4c
        /*0022*/ 	.byte	0x01
	.zero		1


	//----- nvinfo : EIATTR_EXTERNS
	.align		4
        /*0024*/ 	.byte	0x04, 0x0f
        /*0026*/ 	.short	(.L_25 - .L_24)


	//   ....[0]....
	.align		4
.L_24:
        /*0028*/ 	.word	index@(__assertfail)


	//----- nvinfo : EIATTR_ANNOTATIONS
	.align		4
.L_25:
        /*002c*/ 	.byte	0x04, 0x55
        /*002e*/ 	.short	(.L_27 - .L_26)


	//   ....[0]....
.L_26:
        /*0030*/ 	.word	0x00000001
        /*0034*/ 	.byte	0x40, 0x0c, 0x00, 0x00, 0x01, 0x00, 0x00, 0x00, 0x80, 0x44, 0x00, 0x00, 0x01, 0x00, 0x00, 0x00
        /*0044*/ 	.byte	0x70, 0x50, 0x00, 0x00


	//----- nvinfo : EIATTR_MERCURY_ISA_VERSION
	.align		4
.L_27:
        /*0048*/ 	.byte	0x03, 0x5f
        /*004a*/ 	.short	0x0101


	//----- nvinfo : EIATTR_INT_WARP_WIDE_INSTR_OFFSETS
	.align		4
        /*004c*/ 	.byte	0x04, 0x31
        /*004e*/ 	.short	(.L_29 - .L_28)


	//   ....[0]....
.L_28:
        /*0050*/ 	.word	0x00000550


	//   ....[1]....
        /*0054*/ 	.word	0x00000570


	//   ....[2]....
        /*0058*/ 	.word	0x000005f0


	//   ....[3]....
        /*005c*/ 	.word	0x00000600


	//   ....[4]....
        /*0060*/ 	.word	0x00000610


	//   ....[5]....
        /*0064*/ 	.word	0x00000630


	//   ....[6]....
        /*0068*/ 	.word	0x000006c0


	//   ....[7]....
        /*006c*/ 	.word	0x000006e0


	//----- nvinfo : EIATTR_COOP_GROUP_MASK_REGIDS
	.align		4
.L_29:
        /*0070*/ 	.byte	0x04, 0x29
        /*0072*/ 	.short	(.L_31 - .L_30)


	//   ....[0]....
.L_30:
        /*0074*/ 	.word	0xffffffff


	//   ....[1]....
        /*0078*/ 	.word	0xffffffff


	//   ....[2]....
        /*007c*/ 	.word	0xffffffff


	//   ....[3]....
        /*0080*/ 	.word	0xffffffff


	//   ....[4]....
        /*0084*/ 	.word	0xffffffff


	//   ....[5]....
        /*0088*/ 	.word	0xffffffff


	//----- nvinfo : EIATTR_COOP_GROUP_INSTR_OFFSETS
	.align		4
.L_31:
        /*008c*/ 	.byte	0x04, 0x28
        /*008e*/ 	.short	(.L_33 - .L_32)


	//   ....[0]....
.L_32:
        /*0090*/ 	.word	0x00000070


	//   ....[1]....
        /*0094*/ 	.word	0x00000080


	//   ....[2]....
        /*0098*/ 	.word	0x00000140


	//   ....[3]....
        /*009c*/ 	.word	0x00000440


	//   ....[4]....
        /*00a0*/ 	.word	0x00000480


	//   ....[5]....
        /*00a4*/ 	.word	0x000004d0


	//----- nvinfo : EIATTR_REG_RECONFIG
	.align		4
.L_33:
        /*00a8*/ 	.byte	0x01, 0x54
	.zero		2


	//----- nvinfo : EIATTR_SYSCALL_OFFSETS
	.align		4
        /*00ac*/ 	.byte	0x04, 0x46
        /*00ae*/ 	.short	(.L_35 - .L_34)


	//   ....[0]....
.L_34:
        /*00b0*/ 	.word	0x00001770


	//----- nvinfo : EIATTR_MBARRIER_INSTR_OFFSETS
	.align		4
.L_35:
        /*00b4*/ 	.byte	0x04, 0x39
        /*00b6*/ 	.short	(.L_37 - .L_36)


	//   ....[0]....
.L_36:
        /*00b8*/ 	.word	0x00000260
        /*00bc*/ 	.word	0x000000ff
        /*00c0*/ 	.word	0x00000000
        /*00c4*/ 	.short	0x0100
        /*00c6*/ 	.byte	0x08
	.zero		1


	//   ....[1]....
        /*00c8*/ 	.word	0x00000270
        /*00cc*/ 	.word	0x000000ff
        /*00d0*/ 	.word	0x00000070
        /*00d4*/ 	.short	0x0100
        /*00d6*/ 	.byte	0x08
	.zero		1


	//   ....[2]....
        /*00d8*/ 	.word	0x00000280
        /*00dc*/ 	.word	0x000000ff
        /*00e0*/ 	.word	0x00000008
        /*00e4*/ 	.short	0x0100
        /*00e6*/ 	.byte	0x08
	.zero		1


	//   ....[3]....
        /*00e8*/ 	.word	0x00000290
        /*00ec*/ 	.word	0x000000ff
        /*00f0*/ 	.word	0x00000078
        /*00f4*/ 	.short	0x0100
        /*00f6*/ 	.byte	0x08
	.zero		1


	//   ....[4]....
        /*00f8*/ 	.word	0x000002a0
        /*00fc*/ 	.word	0x000000ff
        /*0100*/ 	.word	0x00000010
        /*0104*/ 	.short	0x0100
        /*0106*/ 	.byte	0x08
	.zero		1


	//   ....[5]....
        /*0108*/ 	.word	0x000002b0
        /*010c*/ 	.word	0x000000ff
        /*0110*/ 	.word	0x00000080
        /*0114*/ 	.short	0x0100
        /*0116*/ 	.byte	0x08
	.zero		1


	//   ....[6]....
        /*0118*/ 	.word	0x000002c0
        /*011c*/ 	.word	0x000000ff
        /*0120*/ 	.word	0x00000018
        /*0124*/ 	.short	0x0100
        /*0126*/ 	.byte	0x08
	.zero		1


	//   ....[7]....
        /*0128*/ 	.word	0x000002d0
        /*012c*/ 	.word	0x000000ff
        /*0130*/ 	.word	0x00000088
        /*0134*/ 	.short	0x0100
        /*0136*/ 	.byte	0x08
	.zero		1


	//   ....[8]....
        /*0138*/ 	.word	0x000002e0
        /*013c*/ 	.word	0x000000ff
        /*0140*/ 	.word	0x00000020
        /*0144*/ 	.short	0x0100
        /*0146*/ 	.byte	0x08
	.zero		1


	//   ....[9]....
        /*0148*/ 	.word	0x000002f0
        /*014c*/ 	.word	0x000000ff
        /*0150*/ 	.word	0x00000090
        /*0154*/ 	.short	0x0100
        /*0156*/ 	.byte	0x08
	.zero		1


	//   ....[10]....
        /*0158*/ 	.word	0x00000300
        /*015c*/ 	.word	0x000000ff
        /*0160*/ 	.word	0x00000028
        /*0164*/ 	.short	0x0100
        /*0166*/ 	.byte	0x08
	.zero		1


	//   ....[11]....
        /*0168*/ 	.word	0x00000310
        /*016c*/ 	.word	0x000000ff
        /*0170*/ 	.word	0x00000098
        /*0174*/ 	.short	0x0100
        /*0176*/ 	.byte	0x08
	.zero		1


	//   ....[12]....
        /*0178*/ 	.word	0x00000320
        /*017c*/ 	.word	0x000000ff
        /*0180*/ 	.word	0x00000030
        /*0184*/ 	.short	0x0100
        /*0186*/ 	.byte	0x08
	.zero		1


	//   ....[13]....
        /*0188*/ 	.word	0x00000330
        /*018c*/ 	.word	0x000000ff
        /*0190*/ 	.word	0x000000a0
        /*0194*/ 	.short	0x0100
        /*0196*/ 	.byte	0x08
	.zero		1


	//   ....[14]....
        /*0198*/ 	.word	0x00000340
        /*019c*/ 	.word	0x000000ff
        /*01a0*/ 	.word	0x00000038
        /*01a4*/ 	.short	0x0100
        /*01a6*/ 	.byte	0x08
	.zero		1


	//   ....[15]....
        /*01a8*/ 	.word	0x00000350
        /*01ac*/ 	.word	0x000000ff
        /*01b0*/ 	.word	0x000000a8
        /*01b4*/ 	.short	0x0100
        /*01b6*/ 	.byte	0x08
	.zero		1


	//   ....[16]....
        /*01b8*/ 	.word	0x00000360
        /*01bc*/ 	.word	0x000000ff
        /*01c0*/ 	.word	0x00000040
        /*01c4*/ 	.short	0x0100
        /*01c6*/ 	.byte	0x08
	.zero		1


	//   ....[17]....
        /*01c8*/ 	.word	0x00000370
        /*01cc*/ 	.word	0x000000ff
        /*01d0*/ 	.word	0x000000b0
        /*01d4*/ 	.short	0x0100
        /*01d6*/ 	.byte	0x08
	.zero		1


	//   ....[18]....
        /*01d8*/ 	.word	0x00000380
        /*01dc*/ 	.word	0x000000ff
        /*01e0*/ 	.word	0x00000048
        /*01e4*/ 	.short	0x0100
        /*01e6*/ 	.byte	0x08
	.zero		1


	//   ....[19]....
        /*01e8*/ 	.word	0x00000390
        /*01ec*/ 	.word	0x000000ff
        /*01f0*/ 	.word	0x000000b8
        /*01f4*/ 	.short	0x0100
        /*01f6*/ 	.byte	0x08
	.zero		1


	//   ....[20]....
        /*01f8*/ 	.word	0x000003a0
        /*01fc*/ 	.word	0x000000ff
        /*0200*/ 	.word	0x00000050
        /*0204*/ 	.short	0x0100
        /*0206*/ 	.byte	0x08
	.zero		1


	//   ....[21]....
        /*0208*/ 	.word	0x000003b0
        /*020c*/ 	.word	0x000000ff
        /*0210*/ 	.word	0x000000c0
        /*0214*/ 	.short	0x0100
        /*0216*/ 	.byte	0x08
	.zero		1


	//   ....[22]....
        /*0218*/ 	.word	0x000003c0
        /*021c*/ 	.word	0x000000ff
        /*0220*/ 	.word	0x00000058
        /*0224*/ 	.short	0x0100
        /*0226*/ 	.byte	0x08
	.zero		1


	//   ....[23]....
        /*0228*/ 	.word	0x000003d0
        /*022c*/ 	.word	0x000000ff
        /*0230*/ 	.word	0x000000c8
        /*0234*/ 	.short	0x0100
        /*0236*/ 	.byte	0x08
	.zero		1


	//   ....[24]....
        /*0238*/ 	.word	0x000003e0
        /*023c*/ 	.word	0x000000ff
        /*0240*/ 	.word	0x00000060
        /*0244*/ 	.short	0x0100
        /*0246*/ 	.byte	0x08
	.zero		1


	//   ....[25]....
        /*0248*/ 	.word	0x000003f0
        /*024c*/ 	.word	0x000000ff
        /*0250*/ 	.word	0x000000d0
        /*0254*/ 	.short	0x0100
        /*0256*/ 	.byte	0x08
	.zero		1


	//   ....[26]....
        /*0258*/ 	.word	0x00000400
        /*025c*/ 	.word	0x000000ff
        /*0260*/ 	.word	0x00000068
        /*0264*/ 	.short	0x0100
        /*0266*/ 	.byte	0x08
	.zero		1


	//   ....[27]....
        /*0268*/ 	.word	0x00000410
        /*026c*/ 	.word	0x000000ff
        /*0270*/ 	.word	0x000000d8
        /*0274*/ 	.short	0x0100
        /*0276*/ 	.byte	0x08
	.zero		1


	//   ....[28]....
        /*0278*/ 	.word	0x00000720
        /*027c*/ 	.word	0x000000ff
        /*0280*/ 	.word	0x00000110
        /*0284*/ 	.short	0x0100
        /*0286*/ 	.byte	0x08
	.zero		1


	//   ....[29]....
        /*0288*/ 	.word	0x00000790
        /*028c*/ 	.word	0x000000ff
        /*0290*/ 	.word	0x00000118
        /*0294*/ 	.short	0x0100
        /*0296*/ 	.byte	0x08
	.zero		1


	//   ....[30]....
        /*0298*/ 	.word	0x000007b0
        /*029c*/ 	.word	0x000000ff
        /*02a0*/ 	.word	0x000000f0
        /*02a4*/ 	.short	0x0100
        /*02a6*/ 	.byte	0x09
	.zero		1


	//   ....[31]....
        /*02a8*/ 	.word	0x000007c0
        /*02ac*/ 	.word	0x000000ff
        /*02b0*/ 	.word	0x000000f8
        /*02b4*/ 	.short	0x0100
        /*02b6*/ 	.byte	0x09
	.zero		1


	//   ....[32]....
        /*02b8*/ 	.word	0x000007d0
        /*02bc*/ 	.word	0x000000ff
        /*02c0*/ 	.word	0x00000100
        /*02c4*/ 	.short	0x0100
        /*02c6*/ 	.byte	0x09
	.zero		1


	//   ....[33]....
        /*02c8*/ 	.word	0x000007e0
        /*02cc*/ 	.word	0x000000ff
        /*02d0*/ 	.word	0x00000108
        /*02d4*/ 	.short	0x0100
        /*02d6*/ 	.byte	0x09
	.zero		1


	//   ....[34]....
        /*02d8*/ 	.word	0x00001650
        /*02dc*/ 	.word	0x0000003d
        /*02e0*/ 	.word	0x00000000
        /*02e4*/ 	.short	0x010a
        /*02e6*/ 	.byte	0x2a
	.zero		1


	//   ....[35]....
        /*02e8*/ 	.word	0x000017f0
        /*02ec*/ 	.word	0x00000003
        /*02f0*/ 	.word	0x00000000
        /*02f4*/ 	.short	0x010a
        /*02f6*/ 	.byte	0x3f
	.zero		1


	//   ....[36]....
        /*02f8*/ 	.word	0x00001830
        /*02fc*/ 	.word	0x00000003
        /*0300*/ 	.word	0x00000000
        /*0304*/ 	.short	0x010a
        /*0306*/ 	.byte	0x3f
	.zero		1


	//   ....[37]....
        /*0308*/ 	.word	0x00001b30
        /*030c*/ 	.word	0x000000ff
        /*0310*/ 	.word	0x00000000
        /*0314*/ 	.short	0x010a
        /*0316*/ 	.byte	0x04
	.zero		1


	//   ....[38]....
        /*0318*/ 	.word	0x00001b70
        /*031c*/ 	.word	0x000000ff
        /*0320*/ 	.word	0x00000000
        /*0324*/ 	.short	0x010a
        /*0326*/ 	.byte	0x04
	.zero		1


	//   ....[39]....
        /*0328*/ 	.word	0x00001dd0
        /*032c*/ 	.word	0x000000ff
        /*0330*/ 	.word	0x00000000
        /*0334*/ 	.short	0x0101
        /*0336*/ 	.byte	0x04
	.zero		1


	//   ....[40]....
        /*0338*/ 	.word	0x00001ec0
        /*033c*/ 	.word	0x0000003e
        /*0340*/ 	.word	0x00000000
        /*0344*/ 	.short	0x0101
        /*0346*/ 	.byte	0x2f
	.zero		1


	//   ....[41]....
        /*0348*/ 	.word	0x00001fa0
        /*034c*/ 	.word	0x000000ff
        /*0350*/ 	.word	0x00000000
        /*0354*/ 	.short	0x0101
        /*0356*/ 	.byte	0x06
	.zero		1


	//   ....[42]....
        /*0358*/ 	.word	0x00002050
        /*035c*/ 	.word	0x0000003d
        /*0360*/ 	.word	0x00000010
        /*0364*/ 	.short	0x010a
        /*0366*/ 	.byte	0x2a
	.zero		1


	//   ....[43]....
        /*0368*/ 	.word	0x000044a0
        /*036c*/ 	.word	0x00000040
        /*0370*/ 	.word	0x00000000
        /*0374*/ 	.short	0x0101
        /*0376*/ 	.byte	0x2f
	.zero		1


	//   ....[44]....
        /*0378*/ 	.word	0x00004e00
        /*037c*/ 	.word	0x0000000a
        /*0380*/ 	.word	0x00000070
        /*0384*/ 	.short	0x010a
        /*0386*/ 	.byte	0x3f
	.zero		1


	//   ....[45]....
        /*0388*/ 	.word	0x00005180
        /*038c*/ 	.word	0x00000008
        /*0390*/ 	.word	0x00000118
        /*0394*/ 	.short	0x0101
        /*0396*/ 	.byte	0x3f
	.zero		1


	//   ....[46]....
        /*0398*/ 	.word	0x00005910
        /*039c*/ 	.word	0x00000009
        /*03a0*/ 	.word	0x00000000
        /*03a4*/ 	.short	0x010a
        /*03a6*/ 	.byte	0x3f
	.zero		1


	//   ....[47]....
        /*03a8*/ 	.word	0x00005990
        /*03ac*/ 	.word	0x00000008
        /*03b0*/ 	.word	0x00000000
        /*03b4*/ 	.short	0x010a
        /*03b6*/ 	.byte	0x3f
	.zero		1


	//   ....[48]....
        /*03b8*/ 	.word	0x00005a20
        /*03bc*/ 	.word	0x00000009
        /*03c0*/ 	.word	0x00000000
        /*03c4*/ 	.short	0x010a
        /*03c6*/ 	.byte	0x3f
	.zero		1


	//   ....[49]....
        /*03c8*/ 	.word	0x00005ab0
        /*03cc*/ 	.word	0x00000008
        /*03d0*/ 	.word	0x00000000
        /*03d4*/ 	.short	0x010a
        /*03d6*/ 	.byte	0x3f
	.zero		1


	//   ....[50]....
        /*03d8*/ 	.word	0x00005b40
        /*03dc*/ 	.word	0x00000009
        /*03e0*/ 	.word	0x00000000
        /*03e4*/ 	.short	0x010a
        /*03e6*/ 	.byte	0x3f
	.zero		1


	//   ....[51]....
        /*03e8*/ 	.word	0x00005bd0
        /*03ec*/ 	.word	0x00000008
        /*03f0*/ 	.word	0x00000000
        /*03f4*/ 	.short	0x010a
        /*03f6*/ 	.byte	0x3f
	.zero		1


	//   ....[52]....
        /*03f8*/ 	.word	0x00005c60
        /*03fc*/ 	.word	0x00000009
        /*0400*/ 	.word	0x00000000
        /*0404*/ 	.short	0x010a
        /*0406*/ 	.byte	0x3f
	.zero		1


	//   ....[53]....
        /*0408*/ 	.word	0x00005cf0
        /*040c*/ 	.word	0x00000008
        /*0410*/ 	.word	0x00000000
        /*0414*/ 	.short	0x010a
        /*0416*/ 	.byte	0x3f
	.zero		1


	//   ....[54]....
        /*0418*/ 	.word	0x00005d80
        /*041c*/ 	.word	0x00000009
        /*0420*/ 	.word	0x00000000
        /*0424*/ 	.short	0x010a
        /*0426*/ 	.byte	0x3f
	.zero		1


	//   ....[55]....
        /*0428*/ 	.word	0x00005e10
        /*042c*/ 	.word	0x00000008
        /*0430*/ 	.word	0x00000000
        /*0434*/ 	.short	0x010a
        /*0436*/ 	.byte	0x3f
	.zero		1


	//   ....[56]....
        /*0438*/ 	.word	0x00005ea0
        /*043c*/ 	.word	0x00000009
        /*0440*/ 	.word	0x00000000
        /*0444*/ 	.short	0x010a
        /*0446*/ 	.byte	0x3f
	.zero		1


	//   ....[57]....
        /*0448*/ 	.word	0x00005f30
        /*044c*/ 	.word	0x00000008
        /*0450*/ 	.word	0x00000000
        /*0454*/ 	.short	0x010a
        /*0456*/ 	.byte	0x3f
	.zero		1


	//   ....[58]....
        /*0458*/ 	.word	0x00005fc0
        /*045c*/ 	.word	0x0000000b
        /*0460*/ 	.word	0x00000000
        /*0464*/ 	.short	0x010a
        /*0466*/ 	.byte	0x3f
	.zero		1


	//   ....[59]....
        /*0468*/ 	.word	0x00006050
        /*046c*/ 	.word	0x00000003
        /*0470*/ 	.word	0x00000000
        /*0474*/ 	.short	0x010a
        /*0476*/ 	.byte	0x3f
	.zero		1


	//   ....[60]....
        /*0478*/ 	.word	0x000060b0
        /*047c*/ 	.word	0x0000003f
        /*0480*/ 	.word	0x00000000
        /*0484*/ 	.short	0x010a
        /*0486*/ 	.byte	0x3f
	.zero		1


	//   ....[61]....
        /*0488*/ 	.word	0x00006100
        /*048c*/ 	.word	0x00000003
        /*0490*/ 	.word	0x00000000
        /*0494*/ 	.short	0x010a
        /*0496*/ 	.byte	0x3f
	.zero		1


	//   ....[62]....
        /*0498*/ 	.word	0x00006160
        /*049c*/ 	.word	0x00000004
        /*04a0*/ 	.word	0x00000000
        /*04a4*/ 	.short	0x010a
        /*04a6*/ 	.byte	0x3f
	.zero		1


	//   ....[63]....
        /*04a8*/ 	.word	0x000061b0
        /*04ac*/ 	.word	0x0000003f
        /*04b0*/ 	.word	0x00000010
        /*04b4*/ 	.short	0x010a
        /*04b6*/ 	.byte	0x3f
	.zero		1


	//   ....[64]....
        /*04b8*/ 	.word	0x00006280
        /*04bc*/ 	.word	0x0000000a
        /*04c0*/ 	.word	0x00000070
        /*04c4*/ 	.short	0x010a
        /*04c6*/ 	.byte	0x3f
	.zero		1


	//   ....[65]....
        /*04c8*/ 	.word	0x00006350
        /*04cc*/ 	.word	0x00000009
        /*04d0*/ 	.word	0x00000000
        /*04d4*/ 	.short	0x010a
        /*04d6*/ 	.byte	0x3f
	.zero		1


	//   ....[66]....
        /*04d8*/ 	.word	0x000063a0
        /*04dc*/ 	.word	0x00000008
        /*04e0*/ 	.word	0x00000000
        /*04e4*/ 	.short	0x010a
        /*04e6*/ 	.byte	0x3f
	.zero		1


	//   ....[67]....
        /*04e8*/ 	.word	0x000063f0
        /*04ec*/ 	.word	0x00000009
        /*04f0*/ 	.word	0x00000000
        /*04f4*/ 	.short	0x010a
        /*04f6*/ 	.byte	0x3f
	.zero		1


	//   ....[68]....
        /*04f8*/ 	.word	0x00006440
        /*04fc*/ 	.word	0x00000008
        /*0500*/ 	.word	0x00000000
        /*0504*/ 	.short	0x010a
        /*0506*/ 	.byte	0x3f
	.zero		1


	//   ....[69]....
        /*0508*/ 	.word	0x00006490
        /*050c*/ 	.word	0x00000009
        /*0510*/ 	.word	0x00000000
        /*0514*/ 	.short	0x010a
        /*0516*/ 	.byte	0x3f
	.zero		1


	//   ....[70]....
        /*0518*/ 	.word	0x000064e0
        /*051c*/ 	.word	0x00000008
        /*0520*/ 	.word	0x00000000
        /*0524*/ 	.short	0x010a
        /*0526*/ 	.byte	0x3f
	.zero		1


	//   ....[71]....
        /*0528*/ 	.word	0x00006530
        /*052c*/ 	.word	0x00000009
        /*0530*/ 	.word	0x00000000
        /*0534*/ 	.short	0x010a
        /*0536*/ 	.byte	0x3f
	.zero		1


	//   ....[72]....
        /*0538*/ 	.word	0x00006580
        /*053c*/ 	.word	0x00000008
        /*0540*/ 	.word	0x00000000
        /*0544*/ 	.short	0x010a
        /*0546*/ 	.byte	0x3f
	.zero		1


	//   ....[73]....
        /*0548*/ 	.word	0x000065d0
        /*054c*/ 	.word	0x00000009
        /*0550*/ 	.word	0x00000000
        /*0554*/ 	.short	0x010a
        /*0556*/ 	.byte	0x3f
	.zero		1


	//   ....[74]....
        /*0558*/ 	.word	0x00006620
        /*055c*/ 	.word	0x00000008
        /*0560*/ 	.word	0x00000000
        /*0564*/ 	.short	0x010a
        /*0566*/ 	.byte	0x3f
	.zero		1


	//   ....[75]....
        /*0568*/ 	.word	0x00006670
        /*056c*/ 	.word	0x00000009
        /*0570*/ 	.word	0x00000000
        /*0574*/ 	.short	0x010a
        /*0576*/ 	.byte	0x3f
	.zero		1


	//   ....[76]....
        /*0578*/ 	.word	0x000066c0
        /*057c*/ 	.word	0x00000008
        /*0580*/ 	.word	0x00000000
        /*0584*/ 	.short	0x010a
        /*0586*/ 	.byte	0x3f
	.zero		1


	//   ....[77]....
        /*0588*/ 	.word	0x00006710
        /*058c*/ 	.word	0x0000000b
        /*0590*/ 	.word	0x00000000
        /*0594*/ 	.short	0x010a
        /*0596*/ 	.byte	0x3f
	.zero		1


	//----- nvinfo : EIATTR_NUM_MBARRIERS
	.align		4
.L_37:
        /*0598*/ 	.byte	0x03, 0x38
        /*059a*/ 	.short	0x0022


	//----- nvinfo : EIATTR_EXIT_INSTR_OFFSETS
	.align		4
        /*059c*/ 	.byte	0x04, 0x1c
        /*059e*/ 	.short	(.L_39 - .L_38)


	//   ....[0]....
.L_38:
        /*05a0*/ 	.word	0x00001300


	//   ....[1]....
        /*05a4*/ 	.word	0x00001360


	//   ....[2]....
        /*05a8*/ 	.word	0x00004b30


	//   ....[3]....
        /*05ac*/ 	.word	0x00004b60


	//   ....[4]....
        /*05b0*/ 	.word	0x000060a0


	//----- nvinfo : EIATTR_MAX_THREADS
	.align		4
.L_39:
        /*05b4*/ 	.byte	0x04, 0x05
        /*05b6*/ 	.short	(.L_41 - .L_40)
.L_40:
        /*05b8*/ 	.word	0x00000180
        /*05bc*/ 	.word	0x00000001
        /*05c0*/ 	.word	0x00000001


	//----- nvinfo : EIATTR_CRS_STACK_SIZE
	.align		4
.L_41:
        /*05c4*/ 	.byte	0x04, 0x1e
        /*05c6*/ 	.short	(.L_43 - .L_42)
.L_42:
        /*05c8*/ 	.word	0x00000000


	//----- nvinfo : EIATTR_CBANK_PARAM_SIZE
	.align		4
.L_43:
        /*05cc*/ 	.byte	0x03, 0x19
        /*05ce*/ 	.short	0x0470


	//----- nvinfo : EIATTR_PARAM_CBANK
	.align		4
        /*05d0*/ 	.byte	0x04, 0x0a
        /*05d2*/ 	.short	(.L_45 - .L_44)
	.align		4
.L_44:
        /*05d4*/ 	.word	index@(.nv.constant0._ZN7cutlass13device_kernelINS_4gemm6kernel13GemmUniversalIN4cute5tupleIJiiiiEEENS1_10collective13CollectiveMmaINS1_34MainloopSm90TmaGmmaWarpSpecializedILi14ENS5_IJNS4_1CILi1EEESB_SB_EEENS1_32KernelTmaWarpSpecializedPingpongEEENS5_IJNSA_ILi64EEESF_SF_EEENS_10bfloat16_tENS5_IJlSB_lEEESH_NS5_IJSB_llEEENS4_8TiledMMAINS4_8MMA_AtomIJNS4_4SM904GMMA27MMA_64x64x16_F32BF16BF16_SSILNSN_5MajorE0ELSP_1ELNSN_7ScaleInE1ELSQ_1EEEEEENS4_6LayoutISC_NS5_IJNSA_ILi0EEESU_SU_EEEEENS5_IJNS4_10UnderscoreESX_SX_EEEEENS4_13SM90_TMA_LOADENS4_14ComposedLayoutINS4_7SwizzleILi3ELi4ELi3EEENS4_18smem_ptr_flag_bitsILi16EEENST_INS5_IJNSA_ILi8EEESF_EEENS5_IJSF_SB_EEEEEEEvNS4_8identityES10_NS11_IS13_S15_NST_INS5_IJSF_S16_EEENS5_IJSB_SF_EEEEEEEvS1B_EENS_8epilogue10collective6detail29Sm90TmaWarpSpecializedAdapterINS1I_15DefaultEpilogueISH_SI_SI_NS1H_6thread17LinearCombinationISH_Li1EffLNS1M_9ScaleType4KindE0ELNS_15FloatRoundStyleE2ESH_EENS1_15EpilogueDefaultEEEEEvvEEEEvNT_6ParamsE)
        /*05d8*/ 	.short	0x0210
        /*05da*/ 	.short	0x0470


	//----- nvinfo : EIATTR_SW_WAR
	.align		4
.L_45:
        /*05dc*/ 	.byte	0x04, 0x36
        /*05de*/ 	.short	(.L_47 - .L_46)
.L_46:
        /*05e0*/ 	.word	0x00000008
.L_47:


//--------------------- .nv.callgraph             --------------------------
	.section	.nv.callgraph,"",@"SHT_CUDA_CALLGRAPH"
	.align	4
	.sectionentsize	8
	.align		4
        /*0000*/ 	.word	0x00000000
	.align		4
        /*0004*/ 	.word	0xffffffff
	.align		4
        /*0008*/ 	.word	index@(_ZN7cutlass13device_kernelINS_4gemm6kernel13GemmUniversalIN4cute5tupleIJiiiiEEENS1_10collective13CollectiveMmaINS1_34MainloopSm90TmaGmmaWarpSpecializedILi14ENS5_IJNS4_1CILi1EEESB_SB_EEENS1_32KernelTmaWarpSpecializedPingpongEEENS5_IJNSA_ILi64EEESF_SF_EEENS_10bfloat16_tENS5_IJlSB_lEEESH_NS5_IJSB_llEEENS4_8TiledMMAINS4_8MMA_AtomIJNS4_4SM904GMMA27MMA_64x64x16_F32BF16BF16_SSILNSN_5MajorE0ELSP_1ELNSN_7ScaleInE1ELSQ_1EEEEEENS4_6LayoutISC_NS5_IJNSA_ILi0EEESU_SU_EEEEENS5_IJNS4_10UnderscoreESX_SX_EEEEENS4_13SM90_TMA_LOADENS4_14ComposedLayoutINS4_7SwizzleILi3ELi4ELi3EEENS4_18smem_ptr_flag_bitsILi16EEENST_INS5_IJNSA_ILi8EEESF_EEENS5_IJSF_SB_EEEEEEEvNS4_8identityES10_NS11_IS13_S15_NST_INS5_IJSF_S16_EEENS5_IJSB_SF_EEEEEEEvS1B_EENS_8epilogue10collective6detail29Sm90TmaWarpSpecializedAdapterINS1I_15DefaultEpilogueISH_SI_SI_NS1H_6thread17LinearCombinationISH_Li1EffLNS1M_9ScaleType4KindE0ELNS_15FloatRoundStyleE2ESH_EENS1_15EpilogueDefaultEEEEEvvEEEEvNT_6ParamsE)
	.align		4
        /*000c*/ 	.word	index@(__assertfail)
	.align		4
        /*0010*/ 	.word	0x00000000
	.align		4
        /*0014*/ 	.word	0xfffffffe
	.align		4
        /*0018*/ 	.word	0x00000000
	.align		4
        /*001c*/ 	.word	0xfffffffd
	.align		4
        /*0020*/ 	.word	0x00000000
	.align		4
        /*0024*/ 	.word	0xfffffffc


//--------------------- .nv.constant4             --------------------------
	.section	.nv.constant4,"a",@progbits
	.align	8
	.align		8
.nv.constant4:
        /*0000*/ 	.dword	__assertfail
	.align		8
        /*0008*/ 	.dword	__unnamed_1
	.align		8
        /*0010*/ 	.dword	_ZN39_INTERNAL_8b010694_4_k_cu_e6e4755b_27594cuda3std3__45__cpo5beginE
	.align		8
        /*0018*/ 	.dword	_ZN39_INTERNAL_8b010694_4_k_cu_e6e4755b_27594cuda3std3__45__cpo3endE
	.align		8
        /*0020*/ 	.dword	_ZN39_INTERNAL_8b010694_4_k_cu_e6e4755b_27594cuda3std3__45__cpo6cbeginE
	.align		8
        /*0028*/ 	.dword	_ZN39_INTERNAL_8b010694_4_k_cu_e6e4755b_27594cuda3std3__45__cpo4cendE
	.align		8
        /*0030*/ 	.dword	_ZN39_INTERNAL_8b010694_4_k_cu_e6e4755b_27594cuda3std3__441_GLOBAL__N__8b010694_4_k_cu_e6e4755b_27596ignoreE
	.align		8
        /*0038*/ 	.dword	_ZN39_INTERNAL_8b010694_4_k_cu_e6e4755b_27594cuda3std3__419piecewise_constructE
	.align		8
        /*0040*/ 	.dword	_ZN39_INTERNAL_8b010694_4_k_cu_e6e4755b_27594cuda3std3__48in_placeE
	.align		8
        /*0048*/ 	.dword	_ZN39_INTERNAL_8b010694_4_k_cu_e6e4755b_27594cuda3std6ranges3__45__cpo4swapE
	.align		8
        /*0050*/ 	.dword	_ZN39_INTERNAL_8b010694_4_k_cu_e6e4755b_27594cuda3std6ranges3__45__cpo9iter_moveE
	.align		8
        /*0058*/ 	.dword	_ZN39_INTERNAL_8b010694_4_k_cu_e6e4755b_27594cute7productE
	.align		8
        /*0060*/ 	.dword	_ZN39_INTERNAL_8b010694_4_k_cu_e6e4755b_27594cute1_E
	.align		8
        /*0068*/ 	.dword	$str$22
	.align		8
        /*0070*/ 	.dword	$str$23


//--------------------- .text._ZN7cutlass13device_kernelINS_4gemm6kernel13GemmUniversalIN4cute5tupleIJiiiiEEENS1_10collective13CollectiveMmaINS1_34MainloopSm90TmaGmmaWarpSpecializedILi14ENS5_IJNS4_1CILi1EEESB_SB_EEENS1_32KernelTmaWarpSpecializedPingpongEEENS5_IJNSA_ILi64EEESF_SF_EEENS_10bfloat16_tENS5_IJlSB_lEEESH_NS5_IJSB_llEEENS4_8TiledMMAINS4_8MMA_AtomIJNS4_4SM904GMMA27MMA_64x64x16_F32BF16BF16_SSILNSN_5MajorE0ELSP_1ELNSN_7ScaleInE1ELSQ_1EEEEEENS4_6LayoutISC_NS5_IJNSA_ILi0EEESU_SU_EEEEENS5_IJNS4_10UnderscoreESX_SX_EEEEENS4_13SM90_TMA_LOADENS4_14ComposedLayoutINS4_7SwizzleILi3ELi4ELi3EEENS4_18smem_ptr_flag_bitsILi16EEENST_INS5_IJNSA_ILi8EEESF_EEENS5_IJSF_SB_EEEEEEEvNS4_8identityES10_NS11_IS13_S15_NST_INS5_IJSF_S16_EEENS5_IJSB_SF_EEEEEEEvS1B_EENS_8epilogue10collective6detail29Sm90TmaWarpSpecializedAdapterINS1I_15DefaultEpilogueISH_SI_SI_NS1H_6thread17LinearCombinationISH_Li1EffLNS1M_9ScaleType4KindE0ELNS_15FloatRoundStyleE2ESH_EENS1_15EpilogueDefaultEEEEEvvEEEEvNT_6ParamsE --------------------------
	.section	.text._ZN7cutlass13device_kernelINS_4gemm6kernel13GemmUniversalIN4cute5tupleIJiiiiEEENS1_10collective13CollectiveMmaINS1_34MainloopSm90TmaGmmaWarpSpecializedILi14ENS5_IJNS4_1CILi1EEESB_SB_EEENS1_32KernelTmaWarpSpecializedPingpongEEENS5_IJNSA_ILi64EEESF_SF_EEENS_10bfloat16_tENS5_IJlSB_lEEESH_NS5_IJSB_llEEENS4_8TiledMMAINS4_8MMA_AtomIJNS4_4SM904GMMA27MMA_64x64x16_F32BF16BF16_SSILNSN_5MajorE0ELSP_1ELNSN_7ScaleInE1ELSQ_1EEEEEENS4_6LayoutISC_NS5_IJNSA_ILi0EEESU_SU_EEEEENS5_IJNS4_10UnderscoreESX_SX_EEEEENS4_13SM90_TMA_LOADENS4_14ComposedLayoutINS4_7SwizzleILi3ELi4ELi3EEENS4_18smem_ptr_flag_bitsILi16EEENST_INS5_IJNSA_ILi8EEESF_EEENS5_IJSF_SB_EEEEEEEvNS4_8identityES10_NS11_IS13_S15_NST_INS5_IJSF_S16_EEENS5_IJSB_SF_EEEEEEEvS1B_EENS_8epilogue10collective6detail29Sm90TmaWarpSpecializedAdapterINS1I_15DefaultEpilogueISH_SI_SI_NS1H_6thread17LinearCombinationISH_Li1EffLNS1M_9ScaleType4KindE0ELNS_15FloatRoundStyleE2ESH_EENS1_15EpilogueDefaultEEEEEvvEEEEvNT_6ParamsE,"ax",@progbits
	.align	128
.text._ZN7cutlass13device_kernelINS_4gemm6kernel13GemmUniversalIN4cute5tupleIJiiiiEEENS1_10collective13CollectiveMmaINS1_34MainloopSm90TmaGmmaWarpSpecializedILi14ENS5_IJNS4_1CILi1EEESB_SB_EEENS1_32KernelTmaWarpSpecializedPingpongEEENS5_IJNSA_ILi64EEESF_SF_EEENS_10bfloat16_tENS5_IJlSB_lEEESH_NS5_IJSB_llEEENS4_8TiledMMAINS4_8MMA_AtomIJNS4_4SM904GMMA27MMA_64x64x16_F32BF16BF16_SSILNSN_5MajorE0ELSP_1ELNSN_7ScaleInE1ELSQ_1EEEEEENS4_6LayoutISC_NS5_IJNSA_ILi0EEESU_SU_EEEEENS5_IJNS4_10UnderscoreESX_SX_EEEEENS4_13SM90_TMA_LOADENS4_14ComposedLayoutINS4_7SwizzleILi3ELi4ELi3EEENS4_18smem_ptr_flag_bitsILi16EEENST_INS5_IJNSA_ILi8EEESF_EEENS5_IJSF_SB_EEEEEEEvNS4_8identityES10_NS11_IS13_S15_NST_INS5_IJSF_S16_EEENS5_IJSB_SF_EEEEEEEvS1B_EENS_8epilogue10collective6detail29Sm90TmaWarpSpecializedAdapterINS1I_15DefaultEpilogueISH_SI_SI_NS1H_6thread17LinearCombinationISH_Li1EffLNS1M_9ScaleType4KindE0ELNS_15FloatRoundStyleE2ESH_EENS1_15EpilogueDefaultEEEEEvvEEEEvNT_6ParamsE:
        .type           _ZN7cutlass13device_kernelINS_4gemm6kernel13GemmUniversalIN4cute5tupleIJiiiiEEENS1_10collective13CollectiveMmaINS1_34MainloopSm90TmaGmmaWarpSpecializedILi14ENS5_IJNS4_1CILi1EEESB_SB_EEENS1_32KernelTmaWarpSpecializedPingpongEEENS5_IJNSA_ILi64EEESF_SF_EEENS_10bfloat16_tENS5_IJlSB_lEEESH_NS5_IJSB_llEEENS4_8TiledMMAINS4_8MMA_AtomIJNS4_4SM904GMMA27MMA_64x64x16_F32BF16BF16_SSILNSN_5MajorE0ELSP_1ELNSN_7ScaleInE1ELSQ_1EEEEEENS4_6LayoutISC_NS5_IJNSA_ILi0EEESU_SU_EEEEENS5_IJNS4_10UnderscoreESX_SX_EEEEENS4_13SM90_TMA_LOADENS4_14ComposedLayoutINS4_7SwizzleILi3ELi4ELi3EEENS4_18smem_ptr_flag_bitsILi16EEENST_INS5_IJNSA_ILi8EEESF_EEENS5_IJSF_SB_EEEEEEEvNS4_8identityES10_NS11_IS13_S15_NST_INS5_IJSF_S16_EEENS5_IJSB_SF_EEEEEEEvS1B_EENS_8epilogue10collective6detail29Sm90TmaWarpSpecializedAdapterINS1I_15DefaultEpilogueISH_SI_SI_NS1H_6thread17LinearCombinationISH_Li1EffLNS1M_9ScaleType4KindE0ELNS_15FloatRoundStyleE2ESH_EENS1_15EpilogueDefaultEEEEEvvEEEEvNT_6ParamsE,@function
        .size           _ZN7cutlass13device_kernelINS_4gemm6kernel13GemmUniversalIN4cute5tupleIJiiiiEEENS1_10collective13CollectiveMmaINS1_34MainloopSm90TmaGmmaWarpSpecializedILi14ENS5_IJNS4_1CILi1EEESB_SB_EEENS1_32KernelTmaWarpSpecializedPingpongEEENS5_IJNSA_ILi64EEESF_SF_EEENS_10bfloat16_tENS5_IJlSB_lEEESH_NS5_IJSB_llEEENS4_8TiledMMAINS4_8MMA_AtomIJNS4_4SM904GMMA27MMA_64x64x16_F32BF16BF16_SSILNSN_5MajorE0ELSP_1ELNSN_7ScaleInE1ELSQ_1EEEEEENS4_6LayoutISC_NS5_IJNSA_ILi0EEESU_SU_EEEEENS5_IJNS4_10UnderscoreESX_SX_EEEEENS4_13SM90_TMA_LOADENS4_14ComposedLayoutINS4_7SwizzleILi3ELi4ELi3EEENS4_18smem_ptr_flag_bitsILi16EEENST_INS5_IJNSA_ILi8EEESF_EEENS5_IJSF_SB_EEEEEEEvNS4_8identityES10_NS11_IS13_S15_NST_INS5_IJSF_S16_EEENS5_IJSB_SF_EEEEEEEvS1B_EENS_8epilogue10collective6detail29Sm90TmaWarpSpecializedAdapterINS1I_15DefaultEpilogueISH_SI_SI_NS1H_6thread17LinearCombinationISH_Li1EffLNS1M_9ScaleType4KindE0ELNS_15FloatRoundStyleE2ESH_EENS1_15EpilogueDefaultEEEEEvvEEEEvNT_6ParamsE,(.L_x_154 - _ZN7cutlass13device_kernelINS_4gemm6kernel13GemmUniversalIN4cute5tupleIJiiiiEEENS1_10collective13CollectiveMmaINS1_34MainloopSm90TmaGmmaWarpSpecializedILi14ENS5_IJNS4_1CILi1EEESB_SB_EEENS1_32KernelTmaWarpSpecializedPingpongEEENS5_IJNSA_ILi64EEESF_SF_EEENS_10bfloat16_tENS5_IJlSB_lEEESH_NS5_IJSB_llEEENS4_8TiledMMAINS4_8MMA_AtomIJNS4_4SM904GMMA27MMA_64x64x16_F32BF16BF16_SSILNSN_5MajorE0ELSP_1ELNSN_7ScaleInE1ELSQ_1EEEEEENS4_6LayoutISC_NS5_IJNSA_ILi0EEESU_SU_EEEEENS5_IJNS4_10UnderscoreESX_SX_EEEEENS4_13SM90_TMA_LOADENS4_14ComposedLayoutINS4_7SwizzleILi3ELi4ELi3EEENS4_18smem_ptr_flag_bitsILi16EEENST_INS5_IJNSA_ILi8EEESF_EEENS5_IJSF_SB_EEEEEEEvNS4_8identityES10_NS11_IS13_S15_NST_INS5_IJSF_S16_EEENS5_IJSB_SF_EEEEEEEvS1B_EENS_8epilogue10collective6detail29Sm90TmaWarpSpecializedAdapterINS1I_15DefaultEpilogueISH_SI_SI_NS1H_6thread17LinearCombinationISH_Li1EffLNS1M_9ScaleType4KindE0ELNS_15FloatRoundStyleE2ESH_EENS1_15EpilogueDefaultEEEEEvvEEEEvNT_6ParamsE)
        .other          _ZN7cutlass13device_kernelINS_4gemm6kernel13GemmUniversalIN4cute5tupleIJiiiiEEENS1_10collective13CollectiveMmaINS1_34MainloopSm90TmaGmmaWarpSpecializedILi14ENS5_IJNS4_1CILi1EEESB_SB_EEENS1_32KernelTmaWarpSpecializedPingpongEEENS5_IJNSA_ILi64EEESF_SF_EEENS_10bfloat16_tENS5_IJlSB_lEEESH_NS5_IJSB_llEEENS4_8TiledMMAINS4_8MMA_AtomIJNS4_4SM904GMMA27MMA_64x64x16_F32BF16BF16_SSILNSN_5MajorE0ELSP_1ELNSN_7ScaleInE1ELSQ_1EEEEEENS4_6LayoutISC_NS5_IJNSA_ILi0EEESU_SU_EEEEENS5_IJNS4_10UnderscoreESX_SX_EEEEENS4_13SM90_TMA_LOADENS4_14ComposedLayoutINS4_7SwizzleILi3ELi4ELi3EEENS4_18smem_ptr_flag_bitsILi16EEENST_INS5_IJNSA_ILi8EEESF_EEENS5_IJSF_SB_EEEEEEEvNS4_8identityES10_NS11_IS13_S15_NST_INS5_IJSF_S16_EEENS5_IJSB_SF_EEEEEEEvS1B_EENS_8epilogue10collective6detail29Sm90TmaWarpSpecializedAdapterINS1I_15DefaultEpilogueISH_SI_SI_NS1H_6thread17LinearCombinationISH_Li1EffLNS1M_9ScaleType4KindE0ELNS_15FloatRoundStyleE2ESH_EENS1_15EpilogueDefaultEEEEEvvEEEEvNT_6ParamsE,@"STO_CUDA_ENTRY STV_DEFAULT"
_ZN7cutlass13device_kernelINS_4gemm6kernel13GemmUniversalIN4cute5tupleIJiiiiEEENS1_10collective13CollectiveMmaINS1_34MainloopSm90TmaGmmaWarpSpecializedILi14ENS5_IJNS4_1CILi1EEESB_SB_EEENS1_32KernelTmaWarpSpecializedPingpongEEENS5_IJNSA_ILi64EEESF_SF_EEENS_10bfloat16_tENS5_IJlSB_lEEESH_NS5_IJSB_llEEENS4_8TiledMMAINS4_8MMA_AtomIJNS4_4SM904GMMA27MMA_64x64x16_F32BF16BF16_SSILNSN_5MajorE0ELSP_1ELNSN_7ScaleInE1ELSQ_1EEEEEENS4_6LayoutISC_NS5_IJNSA_ILi0EEESU_SU_EEEEENS5_IJNS4_10UnderscoreESX_SX_EEEEENS4_13SM90_TMA_LOADENS4_14ComposedLayoutINS4_7SwizzleILi3ELi4ELi3EEENS4_18smem_ptr_flag_bitsILi16EEENST_INS5_IJNSA_ILi8EEESF_EEENS5_IJSF_SB_EEEEEEEvNS4_8identityES10_NS11_IS13_S15_NST_INS5_IJSF_S16_EEENS5_IJSB_SF_EEEEEEEvS1B_EENS_8epilogue10collective6detail29Sm90TmaWarpSpecializedAdapterINS1I_15DefaultEpilogueISH_SI_SI_NS1H_6thread17LinearCombinationISH_Li1EffLNS1M_9ScaleType4KindE0ELNS_15FloatRoundStyleE2ESH_EENS1_15EpilogueDefaultEEEEEvvEEEEvNT_6ParamsE:
[----:B------:R-:W0:Y:S02]  /*0000*/  LDC R1, c[0x0][0x28] ;  /* 0x00000a00ff017b82 */ /* 0x000e240000000800 */
[----:B0-----:R-:W-:Y:S01]  /*0010*/  VIADD R1, R1, 0xfffffff8 ;  /* 0xfffffff801017836 */ /* 0x001fe20000000000 */
[----:B------:R-:W0:Y:S01]  /*0020*/  S2R R4, SR_TID.X ;  /* 0x0000000000047919 */ /* 0x000e220000002100 */
[----:B------:R-:W-:Y:S01]  /*0030*/  ELECT P0, URZ, PT ;  /* 0x00000000003f782f */ /* 0x000fe20003800000 */
[----:B------:R-:W-:Y:S01]  /*0040*/  BSSY B0, `(.L_x_0) ;  /* 0x000000f000007945 */ /* 0x000fe20003800000 */
[--C-:B0-----:R-:W-:Y:S02]  /*0050*/  SHF.R.U32.HI R0, RZ, 0x5, R4.reuse ;  /* 0x00000005ff007819 */ /* 0x101fe40000011604 */
[----:B------:R-:W-:-:S03]  /*0060*/  SHF.R.U32.HI R5, RZ, 0x7, R4 ;  /* 0x00000007ff057819 */ /* 0x000fc60000011604 */
[----:B------:R-:W0:Y:S04]  /*0070*/  SHFL.IDX PT, R2, R0, RZ, 0x1f ;  /* 0x00001fff00027589 */ /* 0x000e2800000e0000 */
[----:B------:R1:W2:Y:S01]  /*0080*/  SHFL.IDX PT, R8, R5, RZ, 0x1f ;  /* 0x00001fff05087589 */ /* 0x0002a200000e0000 */
[----:B0-----:R-:W-:-:S13]  /*0090*/  ISETP.NE.OR P0, PT, R2, RZ, !P0 ;  /* 0x000000ff0200720c */ /* 0x001fda0004705670 */
[----:B-12---:R-:W-:Y:S05]  /*00a0*/  @P0 BRA `(.L_x_1) ;  /* 0x0000000000200947 */ /* 0x006fea0003800000 */
[----:B------:R-:W-:Y:S02]  /*00b0*/  ULDC.64 UR4, c[0x0][0x198] ;  /* 0x0000660000047ab9 */ /* 0x000fe40000000a00 */
[----:B------:R-:W-:Y:S02]  /*00c0*/  UIADD3 UR6, UP0, UR4, 0xf0, URZ ;  /* 0x000000f004067890 */ /* 0x000fe4000ff1e03f */
[----:B------:R-:W-:Y:S02]  /*00d0*/  UIADD3 UR4, UP1, UR4, 0x1f0, URZ ;  /* 0x000001f004047890 */ /* 0x000fe4000ff3e03f */
[----:B------:R-:W-:Y:S02]  /*00e0*/  UIADD3.X UR7, URZ, UR5, URZ, UP0, !UPT ;  /* 0x000000053f077290 */ /* 0x000fe400087fe43f */
[----:B------:R-:W-:-:S07]  /*00f0*/  UIADD3.X UR5, URZ, UR5, URZ, UP1, !UPT ;  /* 0x000000053f057290 */ /* 0x000fce0008ffe43f */
[----:B------:R0:W-:Y:S02]  /*0100*/  UTMACCTL.PF [UR6] ;  /* 0x00000000060079b9 */ /* 0x0001e40008040000 */
[----:B------:R0:W-:Y:S02]  /*0110*/  UTMACCTL.PF [UR4] ;  /* 0x00000000040079b9 */ /* 0x0001e40008040000 */
[----:B0-----:R-:W-:Y:S01]  /*0120*/  NOP ;  /* 0x0000000000007918 */ /* 0x001fe20000000000 */
.L_x_1:
[----:B------:R-:W-:Y:S05]  /*0130*/  BSYNC B0 ;  /* 0x0000000000007941 */ /* 0x000fea0003800000 */
.L_x_0:
[----:B------:R-:W0:Y:S02]  /*0140*/  SHFL.IDX PT, R3, R0, RZ, 0x1f ;  /* 0x00001fff00037589 */ /* 0x000e2400000e0000 */
[----:B0-----:R-:W-:-:S13]  /*0150*/  ISETP.NE.AND P0, PT, R3, RZ, PT ;  /* 0x000000ff0300720c */ /* 0x001fda0003f05270 */
[----:B------:R-:W-:Y:S05]  /*0160*/  @P0 BRA `(.L_x_2) ;  /* 0x0000000000b40947 */ /* 0x000fea0003800000 */
[----:B------:R-:W-:Y:S01]  /*0170*/  ELECT P0, URZ, PT ;  /* 0x00000000003f782f */ /* 0x000fe20003800000 */
[----:B------:R-:W-:-:S12]  /*0180*/  BSSY B0, `(.L_x_2) ;  /* 0x000002b000007945 */ /* 0x000fd80003800000 */
[----:B------:R-:W-:Y:S05]  /*0190*/  @!P0 BRA `(.L_x_3) ;  /* 0x0000000000a48947 */ /* 0x000fea0003800000 */
[----:B------:R-:W0:Y:S01]  /*01a0*/  S2UR UR8, SR_CgaCtaId ;  /* 0x00000000000879c3 */ /* 0x000e220000008800 */
[----:B------:R-:W-:Y:S01]  /*01b0*/  UMOV UR4, 0x400 ;  /* 0x0000040000047882 */ /* 0x000fe20000000000 */
[----:B------:R-:W-:Y:S01]  /*01c0*/  UMOV UR5, 0x1 ;  /* 0x0000000100057882 */ /* 0x000fe20000000000 */
[----:B------:R-:W-:Y:S02]  /*01d0*/  UMOV UR6, 0x80 ;  /* 0x0000008000067882 */ /* 0x000fe40000000000 */
[----:B------:R-:W-:-:S04]  /*01e0*/  UIADD3 UR6, -UR6, 0x100000, URZ ;  /* 0x0010000006067890 */ /* 0x000fc8000fffe13f */
[----:B------:R-:W-:Y:S02]  /*01f0*/  USHF.L.U32 UR7, UR6, 0xb, URZ ;  /* 0x0000000b06077899 */ /* 0x000fe4000800063f */
[----:B------:R-:W-:Y:S02]  /*0200*/  USHF.L.U32 UR6, UR6, 0x1, URZ ;  /* 0x0000000106067899 */ /* 0x000fe4000800063f */
[----:B0-----:R-:W-:Y:S02]  /*0210*/  ULEA UR8, UR8, UR4, 0x18 ;  /* 0x0000000408087291 */ /* 0x001fe4000f8ec03f */
[----:B------:R-:W-:-:S04]  /*0220*/  UIADD3 UR4, -UR5, 0x100000, URZ ;  /* 0x0010000005047890 */ /* 0x000fc8000fffe13f */
[----:B------:R-:W-:Y:S02]  /*0230*/  USHF.L.U32 UR5, UR4, 0xb, URZ ;  /* 0x0000000b04057899 */ /* 0x000fe4000800063f */
[----:B------:R-:W-:Y:S01]  /*0240*/  USHF.L.U32 UR4, UR4, 0x1, URZ ;  /* 0x0000000104047899 */ /* 0x000fe2000800063f */
[----:B------:R-:W0:Y:S11]  /*0250*/  FENCE.VIEW.ASYNC.S ;  /* 0x00000000000073c6 */ /* 0x000e360000000000 */
[----:B0-----:R0:W1:Y:S01]  /*0260*/  SYNCS.EXCH.64 URZ, [UR8], UR4 ;  /* 0x00000004083f75b2 */ /* 0x0010620008000100 */
[----:B------:R0:W2:Y:S01]  /*0270*/  SYNCS.EXCH.64 URZ, [UR8+0x70], UR6 ;  /* 0x00007006083f75b2 */ /* 0x0000a20008000100 */
[----:B------:R0:W3:Y:S01]  /*0280*/  SYNCS.EXCH.64 URZ, [UR8+0x8], UR4 ;  /* 0x00000804083f75b2 */ /* 0x0000e20008000100 */
[----:B------:R0:W4:Y:S01]  /*0290*/  SYNCS.EXCH.64 URZ, [UR8+0x78], UR6 ;  /* 0x00007806083f75b2 */ /* 0x0001220008000100 */
[----:B------:R0:W0:Y:S01]  /*02a0*/  SYNCS.EXCH.64 URZ, [UR8+0x10], UR4 ;  /* 0x00001004083f75b2 */ /* 0x0000220008000100 */
        /* <DEDUP_REMOVED lines=23> */
[----:B-1234-:R-:W-:Y:S01]  /*0420*/  NOP ;  /* 0x0000000000007918 */ /* 0x01efe20000000000 */
.L_x_3:
[----:B0-----:R-:W-:Y:S05]  /*0430*/  BSYNC B0 ;  /* 0x0000000000007941 */ /* 0x001fea0003800000 */
.L_x_2:
[----:B------:R-:W0:Y:S01]  /*0440*/  SHFL.IDX PT, R6, R0, RZ, 0x1f ;  /* 0x00001fff00067589 */ /* 0x000e2200000e0000 */
[----:B------:R-:W-:Y:S01]  /*0450*/  ELECT P0, URZ, PT ;  /* 0x00000000003f782f */ /* 0x000fe20003800000 */
[----:B------:R-:W-:Y:S01]  /*0460*/  NOP ;  /* 0x0000000000007918 */ /* 0x000fe20000000000 */
[----:B------:R-:W-:Y:S01]  /*0470*/  ELECT P1, URZ, PT ;  /* 0x00000000003f782f */ /* 0x000fe20003820000 */
[----:B------:R-:W1:Y:S01]  /*0480*/  SHFL.IDX PT, R3, R0, RZ, 0x1f ;  /* 0x00001fff00037589 */ /* 0x000e6200000e0000 */
[----:B------:R-:W-:Y:S01]  /*0490*/  UMOV UR4, 0x20 ;  /* 0x0000002000047882 */ /* 0x000fe20000000000 */
[----:B------:R-:W-:Y:S01]  /*04a0*/  UMOV UR11, 0x80 ;  /* 0x00000080000b7882 */ /* 0x000fe20000000000 */
[----:B------:R-:W-:Y:S01]  /*04b0*/  NOP ;  /* 0x0000000000007918 */ /* 0x000fe20000000000 */
[C---:B------:R-:W-:Y:S01]  /*04c0*/  VIADD R33, R8.reuse, 0xffffffff ;  /* 0xffffffff08217836 */ /* 0x040fe20000000000 */
[----:B------:R-:W2:Y:S01]  /*04d0*/  SHFL.IDX PT, R5, R5, RZ, 0x1f ;  /* 0x00001fff05057589 */ /* 0x000ea200000e0000 */
[----:B------:R-:W-:Y:S01]  /*04e0*/  ULDC.64 UR36, c[0x0][0x208] ;  /* 0x0000820000247ab9 */ /* 0x000fe20000000a00 */
[----:B------:R-:W-:-:S02]  /*04f0*/  ISETP.NE.AND P2, PT, R8, RZ, PT ;  /* 0x000000ff0800720c */ /* 0x000fc40003f45270 */
[----:B------:R-:W-:Y:S02]  /*0500*/  ISETP.GE.U32.AND P3, PT, R33, 0x2, PT ;  /* 0x000000022100780c */ /* 0x000fe40003f66070 */
[----:B0-----:R-:W-:Y:S02]  /*0510*/  ISETP.NE.OR P0, PT, R6, RZ, !P0 ;  /* 0x000000ff0600720c */ /* 0x001fe40004705670 */
[----:B-1----:R-:W-:Y:S02]  /*0520*/  ISETP.NE.OR P1, PT, R3, RZ, !P1 ;  /* 0x000000ff0300720c */ /* 0x002fe40004f25670 */
[----:B------:R-:W-:-:S04]  /*0530*/  SHF.R.S32.HI R3, RZ, 0x1f, R2 ;  /* 0x0000001fff037819 */ /* 0x000fc80000011402 */
[----:B------:R-:W-:-:S05]  /*0540*/  LEA.HI R3, R3, R2, RZ, 0x2 ;  /* 0x0000000203037211 */ /* 0x000fca00078f10ff */
[----:B------:R-:W-:Y:S01]  /*0550*/  VOTEU.ALL UP0, P0 ;  /* 0x00000000003f7886 */ /* 0x000fe20000000000 */
[----:B------:R-:W-:Y:S01]  /*0560*/  LOP3.LUT R3, R3, 0xfffffffc, RZ, 0xc0, !PT ;  /* 0xfffffffc03037812 */ /* 0x000fe200078ec0ff */
[----:B------:R-:W-:-:S03]  /*0570*/  VOTEU.ALL UP1, P1 ;  /* 0x00000000003f7886 */ /* 0x000fc60000820000 */
[----:B------:R-:W0:Y:S01]  /*0580*/  @!UP0 S2UR UR7, SR_CgaCtaId ;  /* 0x00000000000789c3 */ /* 0x000e220000008800 */
[----:B------:R-:W-:Y:S01]  /*0590*/  @!UP0 UMOV UR6, 0x400 ;  /* 0x0000040000068882 */ /* 0x000fe20000000000 */
[----:B------:R-:W-:-:S04]  /*05a0*/  @!UP0 UIADD3 UR4, -UR4, 0x100000, URZ ;  /* 0x0010000004048890 */ /* 0x000fc8000fffe13f */
[----:B------:R-:W-:Y:S02]  /*05b0*/  @!UP0 USHF.L.U32 UR5, UR4, 0xb, URZ ;  /* 0x0000000b04058899 */ /* 0x000fe4000800063f */
[----:B------:R-:W-:Y:S01]  /*05c0*/  @!UP0 USHF.L.U32 UR4, UR4, 0x1, URZ ;  /* 0x0000000104048899 */ /* 0x000fe2000800063f */
[----:B------:R-:W-:Y:S01]  /*05d0*/  IMAD.IADD R0, R2, 0x1, -R3 ;  /* 0x0000000102007824 */ /* 0x000fe200078e0a03 */
[----:B------:R-:W-:Y:S01]  /*05e0*/  @!UP1 UMOV UR9, 0x400 ;  /* 0x0000040000099882 */ /* 0x000fe20000000000 */
[----:B------:R-:W-:Y:S01]  /*05f0*/  VOTEU.ALL UP2, P1 ;  /* 0x00000000003f7886 */ /* 0x000fe20000840000 */
[----:B------:R-:W-:Y:S01]  /*0600*/  VOTEU.ALL UP3, P1 ;  /* 0x00000000003f7886 */ /* 0x000fe20000860000 */
[----:B------:R-:W-:Y:S01]  /*0610*/  VOTEU.ALL UP4, P1 ;  /* 0x00000000003f7886 */ /* 0x000fe20000880000 */
[----:B------:R-:W1:Y:S01]  /*0620*/  @!UP1 S2UR UR10, SR_CgaCtaId ;  /* 0x00000000000a99c3 */ /* 0x000e620000008800 */
[----:B------:R-:W-:Y:S01]  /*0630*/  VOTEU.ALL UP5, P1 ;  /* 0x00000000003f7886 */ /* 0x000fe200008a0000 */
[----:B------:R-:W-:-:S04]  /*0640*/  SHF.R.S32.HI R3, RZ, 0x1f, R4 ;  /* 0x0000001fff037819 */ /* 0x000fc80000011404 */
[----:B------:R-:W-:-:S04]  /*0650*/  LEA.HI R3, R3, R4, RZ, 0x7 ;  /* 0x0000000403037211 */ /* 0x000fc800078f38ff */
[----:B------:R-:W-:-:S05]  /*0660*/  LOP3.LUT R3, R3, 0xffffff80, RZ, 0xc0, !PT ;  /* 0xffffff8003037812 */ /* 0x000fca00078ec0ff */
[----:B------:R-:W-:Y:S01]  /*0670*/  IMAD.IADD R3, R4, 0x1, -R3 ;  /* 0x0000000104037824 */ /* 0x000fe200078e0a03 */
[----:B0-----:R-:W-:Y:S02]  /*0680*/  @!UP0 ULEA UR8, UR7, UR6, 0x18 ;  /* 0x0000000607088291 */ /* 0x001fe4000f8ec03f */
[----:B------:R-:W-:-:S04]  /*0690*/  @!UP1 UIADD3 UR6, -UR11, 0x100000, URZ ;  /* 0x001000000b069890 */ /* 0x000fc8000fffe13f */
[----:B------:R-:W-:Y:S02]  /*06a0*/  @!UP1 USHF.L.U32 UR7, UR6, 0xb, URZ ;  /* 0x0000000b06079899 */ /* 0x000fe4000800063f */
[----:B------:R-:W-:Y:S01]  /*06b0*/  @!UP1 USHF.L.U32 UR6, UR6, 0x1, URZ ;  /* 0x0000000106069899 */ /* 0x000fe2000800063f */
[----:B------:R-:W-:Y:S01]  /*06c0*/  VOTEU.ALL UP0, P0 ;  /* 0x00000000003f7886 */ /* 0x000fe20000000000 */
[----:B-1----:R-:W-:Y:S01]  /*06d0*/  @!UP1 ULEA UR9, UR10, UR9, 0x18 ;  /* 0x000000090a099291 */ /* 0x002fe2000f8ec03f */
[----:B------:R-:W-:Y:S02]  /*06e0*/  VOTEU.ALL UP1, P0 ;  /* 0x00000000003f7886 */ /* 0x000fe40000020000 */
[----:B------:R-:W-:Y:S01]  /*06f0*/  ULDC.64 UR10, c[0x0][0x598] ;  /* 0x00016600000a7ab9 */ /* 0x000fe20000000a00 */
[----:B------:R-:W-:Y:S01]  /*0700*/  ISETP.NE.AND P0, PT, R0, 0x3, PT ;  /* 0x000000030000780c */ /* 0x000fe20003f05270 */
[----:B------:R-:W0:Y:S02]  /*0710*/  FENCE.VIEW.ASYNC.S ;  /* 0x00000000000073c6 */ /* 0x000e240000000000 */
[----:B0-----:R0:W1:Y:S01]  /*0720*/  @!UP0 SYNCS.EXCH.64 URZ, [UR8+0x110], UR4 ;  /* 0x00011004083f85b2 */ /* 0x0010620008000100 */
[----:B------:R-:W-:-:S02]  /*0730*/  ISETP.NE.U32.AND P1, PT, RZ, UR10, PT ;  /* 0x0000000aff007c0c */ /* 0x000fc4000bf25070 */
[----:B------:R-:W-:Y:S02]  /*0740*/  ISETP.EQ.OR P0, PT, R0, RZ, !P0 ;  /* 0x000000ff0000720c */ /* 0x000fe40004702670 */
[----:B------:R-:W-:Y:S02]  /*0750*/  ISETP.NE.AND.EX P1, PT, RZ, UR11, PT, P1 ;  /* 0x0000000bff007c0c */ /* 0x000fe4000bf25310 */
[----:B------:R-:W-:-:S04]  /*0760*/  ISETP.EQ.AND P0, PT, R8, RZ, P0 ;  /* 0x000000ff0800720c */ /* 0x000fc80000702270 */
[----:B------:R-:W-:-:S04]  /*0770*/  SEL R16, RZ, 0x1, !P0 ;  /* 0x00000001ff107807 */ /* 0x000fc80004000000 */
[----:B------:R-:W-:Y:S01]  /*0780*/  SEL R16, R16, 0x2, P3 ;  /* 0x0000000210107807 */ /* 0x000fe20001800000 */
[----:B------:R0:W1:Y:S01]  /*0790*/  @!UP1 SYNCS.EXCH.64 URZ, [UR8+0x118], UR4 ;  /* 0x00011804083f95b2 */ /* 0x0000620008000100 */
[----:B------:R-:W-:Y:S01]  /*07a0*/  NOP ;  /* 0x0000000000007918 */ /* 0x000fe20000000000 */
[----:B------:R0:W1:Y:S01]  /*07b0*/  @!UP2 SYNCS.EXCH.64 URZ, [UR9+0xf0], UR6 ;  /* 0x0000f006093fa5b2 */ /* 0x0000620008000100 */
[----:B------:R0:W1:Y:S01]  /*07c0*/  @!UP3 SYNCS.EXCH.64 URZ, [UR9+0xf8], UR6 ;  /* 0x0000f806093fb5b2 */ /* 0x0000620008000100 */
[----:B------:R0:W1:Y:S01]  /*07d0*/  @!UP4 SYNCS.EXCH.64 URZ, [UR9+0x100], UR6 ;  /* 0x00010006093fc5b2 */ /* 0x0000620008000100 */
[----:B------:R0:W1:Y:S01]  /*07e0*/  @!UP5 SYNCS.EXCH.64 URZ, [UR9+0x108], UR6 ;  /* 0x00010806093fd5b2 */ /* 0x0000620008000100 */
[----:B------:R-:W-:Y:S01]  /*07f0*/  NOP ;  /* 0x0000000000007918 */ /* 0x000fe20000000000 */
[----:B-1----:R-:W-:Y:S06]  /*0800*/  BAR.SYNC.DEFER_BLOCKING 0x0 ;  /* 0x0000000000007b1d */ /* 0x002fec0000010000 */
[----:B0-2---:R-:W-:Y:S05]  /*0810*/  @!P1 BRA `(.L_x_4) ;  /* 0x00000000001c9947 */ /* 0x005fea0003800000 */
[----:B------:R-:W0:Y:S02]  /*0820*/  LDC.64 R6, c[0x0][0x598] ;  /* 0x00016600ff067b82 */ /* 0x000e240000000a00 */
[----:B0-----:R-:W2:Y:S02]  /*0830*/  LDG.E.64 R6, desc[UR36][R6.64] ;  /* 0x0000002406067981 */ /* 0x001ea4000c1e1b00 */
[----:B--2---:R-:W-:-:S04]  /*0840*/  ISETP.NE.U32.AND P0, PT, R6, RZ, PT ;  /* 0x000000ff0600720c */ /* 0x004fc80003f05070 */
[----:B------:R-:W-:-:S13]  /*0850*/  ISETP.NE.AND.EX P0, PT, R7, RZ, PT, P0 ;  /* 0x000000ff0700720c */ /* 0x000fda0003f05300 */
[----:B------:R-:W-:Y:S05]  /*0860*/  @!P0 BRA `(.L_x_4) ;  /* 0x0000000000088947 */ /* 0x000fea0003800000 */
[----:B------:R1:W5:Y:S01]  /*0870*/  LD.E R56, desc[UR36][R6.64] ;  /* 0x0000002406387980 */ /* 0x000362000c101900 */
[----:B------:R-:W-:Y:S05]  /*0880*/  BRA `(.L_x_5) ;  /* 0x0000000000247947 */ /* 0x000fea0003800000 */
.L_x_4:
[----:B------:R-:W-:Y:S02]  /*0890*/  ULDC.64 UR4, c[0x0][0x588] ;  /* 0x0001620000047ab9 */ /* 0x000fe40000000a00 */
[----:B------:R-:W-:-:S04]  /*08a0*/  ISETP.NE.U32.AND P0, PT, RZ, UR4, PT ;  /* 0x00000004ff007c0c */ /* 0x000fc8000bf05070 */
[----:B------:R-:W-:-:S13]  /*08b0*/  ISETP.NE.AND.EX P0, PT, RZ, UR5, PT, P0 ;  /* 0x00000005ff007c0c */ /* 0x000fda000bf05300 */
[----:B------:R-:W-:Y:S05]  /*08c0*/  @!P0 BRA `(.L_x_6) ;  /* 0x00000000000c8947 */ /* 0x000fea0003800000 */
[----:B------:R-:W0:Y:S02]  /*08d0*/  LDC.64 R56, c[0x0][0x588] ;  /* 0x00016200ff387b82 */ /* 0x000e240000000a00 */
[----:B0-----:R0:W5:Y:S01]  /*08e0*/  LDG.E R56, desc[UR36][R56.64] ;  /* 0x0000002438387981 */ /* 0x001162000c1e1900 */
[----:B------:R-:W-:Y:S05]  /*08f0*/  BRA `(.L_x_5) ;  /* 0x0000000000087947 */ /* 0x000fea0003800000 */
.L_x_6:
[----:B------:R-:W-:Y:S02]  /*0900*/  ULDC UR4, c[0x0][0x580] ;  /* 0x0001600000047ab9 */ /* 0x000fe40000000800 */
[----:B------:R-:W-:-:S07]  /*0910*/  IMAD.U32 R56, RZ, RZ, UR4 ;  /* 0x00000004ff387e24 */ /* 0x000fce000f8e00ff */
.L_x_5:
[----:B------:R-:W-:Y:S02]  /*0920*/  ULDC.64 UR4, c[0x0][0x5a0] ;  /* 0x0001680000047ab9 */ /* 0x000fe40000000a00 */
[----:B------:R-:W-:-:S04]  /*0930*/  ISETP.NE.U32.AND P0, PT, RZ, UR4, PT ;  /* 0x00000004ff007c0c */ /* 0x000fc8000bf05070 */
[----:B------:R-:W-:-:S13]  /*0940*/  ISETP.NE.AND.EX P0, PT, RZ, UR5, PT, P0 ;  /* 0x00000005ff007c0c */ /* 0x000fda000bf05300 */
[----:B------:R-:W-:Y:S05]  /*0950*/  @!P0 BRA `(.L_x_7) ;  /* 0x00000000001c8947 */ /* 0x000fea0003800000 */
[----:B-1----:R-:W1:Y:S02]  /*0960*/  LDC.64 R6, c[0x0][0x5a0] ;  /* 0x00016800ff067b82 */ /* 0x002e640000000a00 */
[----:B-1----:R-:W2:Y:S02]  /*0970*/  LDG.E.64 R6, desc[UR36][R6.64] ;  /* 0x0000002406067981 */ /* 0x002ea4000c1e1b00 */
[----:B--2---:R-:W-:-:S04]  /*0980*/  ISETP.NE.U32.AND P0, PT, R6, RZ, PT ;  /* 0x000000ff0600720c */ /* 0x004fc80003f05070 */
[----:B------:R-:W-:-:S13]  /*0990*/  ISETP.NE.AND.EX P0, PT, R7, RZ, PT, P0 ;  /* 0x000000ff0700720c */ /* 0x000fda0003f05300 */
[----:B------:R-:W-:Y:S05]  /*09a0*/  @!P0 BRA `(.L_x_7) ;  /* 0x0000000000088947 */ /* 0x000fea0003800000 */
[----:B0-----:R2:W5:Y:S01]  /*09b0*/  LD.E R57, desc[UR36][R6.64] ;  /* 0x0000002406397980 */ /* 0x001562000c101900 */
[----:B------:R-:W-:Y:S05]  /*09c0*/  BRA `(.L_x_8) ;  /* 0x0000000000247947 */ /* 0x000fea0003800000 */
.L_x_7:
[----:B------:R-:W-:Y:S02]  /*09d0*/  ULDC.64 UR4, c[0x0][0x590] ;  /* 0x0001640000047ab9 */ /* 0x000fe40000000a00 */
[----:B------:R-:W-:-:S04]  /*09e0*/  ISETP.NE.U32.AND P0, PT, RZ, UR4, PT ;  /* 0x00000004ff007c0c */ /* 0x000fc8000bf05070 */
[----:B------:R-:W-:-:S13]  /*09f0*/  ISETP.NE.AND.EX P0, PT, RZ, UR5, PT, P0 ;  /* 0x00000005ff007c0c */ /* 0x000fda000bf05300 */
[----:B------:R-:W-:Y:S05]  /*0a00*/  @!P0 BRA `(.L_x_9) ;  /* 0x00000000000c8947 */ /* 0x000fea0003800000 */
[----:B-1----:R-:W0:Y:S02]  /*0a10*/  LDC.64 R6, c[0x0][0x590] ;  /* 0x00016400ff067b82 */ /* 0x002e240000000a00 */
[----:B0-----:R0:W5:Y:S01]  /*0a20*/  LDG.E R57, desc[UR36][R6.64] ;  /* 0x0000002406397981 */ /* 0x001162000c1e1900 */
[----:B------:R-:W-:Y:S05]  /*0a30*/  BRA `(.L_x_8) ;  /* 0x0000000000087947 */ /* 0x000fea0003800000 */
.L_x_9:
[----:B------:R-:W-:Y:S02]  /*0a40*/  ULDC UR4, c[0x0][0x584] ;  /* 0x0001610000047ab9 */ /* 0x000fe40000000800 */
[----:B0-----:R-:W-:-:S07]  /*0a50*/  IMAD.U32 R57, RZ, RZ, UR4 ;  /* 0x00000004ff397e24 */ /* 0x001fce000f8e00ff */
.L_x_8:
[----:B------:R-:W3:Y:S01]  /*0a60*/  LDC R2, c[0x0][0x65c] ;  /* 0x00019700ff027b82 */ /* 0x000ee20000000800 */
[----:B------:R-:W4:Y:S01]  /*0a70*/  S2R R14, SR_CTAID.Y ;  /* 0x00000000000e7919 */ /* 0x000f220000002600 */
[----:B------:R-:W-:Y:S01]  /*0a80*/  ULDC UR6, c[0x0][0x28c] ;  /* 0x0000a30000067ab9 */ /* 0x000fe20000000800 */
[----:B------:R-:W-:Y:S01]  /*0a90*/  ISETP.NE.AND P0, PT, R8, 0x2, PT ;  /* 0x000000020800780c */ /* 0x000fe20003f05270 */
[----:B------:R-:W-:Y:S01]  /*0aa0*/  UIADD3 UR6, UR6, 0x3f, URZ ;  /* 0x0000003f06067890 */ /* 0x000fe2000fffe03f */
[----:B012---:R-:W0:Y:S01]  /*0ab0*/  S2R R6, SR_CTAID.X ;  /* 0x0000000000067919 */ /* 0x007e220000002500 */
[----:B------:R-:W-:Y:S01]  /*0ac0*/  IMAD.MOV.U32 R7, RZ, RZ, RZ ;  /* 0x000000ffff077224 */ /* 0x000fe200078e00ff */
[----:B------:R-:W-:Y:S01]  /*0ad0*/  UMOV UR38, URZ ;  /* 0x0000003f00267c82 */ /* 0x000fe20008000000 */
[----:B------:R-:W-:Y:S01]  /*0ae0*/  USHF.R.S32.HI UR7, URZ, 0x1f, UR6 ;  /* 0x0000001f3f077899 */ /* 0x000fe20008011406 */
[----:B------:R-:W-:Y:S01]  /*0af0*/  UMOV UR39, URZ ;  /* 0x0000003f00277c82 */ /* 0x000fe20008000000 */
[----:B------:R-:W-:-:S02]  /*0b00*/  ULDC.64 UR8, c[0x0][0x650] ;  /* 0x0001940000087ab9 */ /* 0x000fc40000000a00 */
[----:B------:R-:W-:-:S04]  /*0b10*/  ULEA.HI UR7, UR7, UR6, URZ, 0x6 ;  /* 0x0000000607077291 */ /* 0x000fc8000f8f303f */
[----:B------:R-:W-:Y:S01]  /*0b20*/  USHF.R.S32.HI UR40, URZ, 0x6, UR7 ;  /* 0x000000063f287899 */ /* 0x000fe20008011407 */
[----:B---3--:R-:W-:-:S13]  /*0b30*/  ISETP.NE.AND P1, PT, R2, 0x1, PT ;  /* 0x000000010200780c */ /* 0x008fda0003f25270 */
[----:B------:R-:W0:Y:S01]  /*0b40*/  @P1 LDC R19, c[0x0][0x10] ;  /* 0x00000400ff131b82 */ /* 0x000e220000000800 */
[----:B----4-:R-:W-:Y:S02]  /*0b50*/  @P1 IMAD.MOV.U32 R8, RZ, RZ, R14 ;  /* 0x000000ffff081224 */ /* 0x010fe400078e000e */
[----:B------:R-:W-:Y:S02]  /*0b60*/  @P1 IMAD.MOV.U32 R9, RZ, RZ, RZ ;  /* 0x000000ffff091224 */ /* 0x000fe400078e00ff */
[----:B------:R-:W-:-:S03]  /*0b70*/  @P1 IMAD.MOV.U32 R17, RZ, RZ, RZ ;  /* 0x000000ffff111224 */ /* 0x000fc600078e00ff */
[----:B------:R-:W1:Y:S01]  /*0b80*/  @!P1 LDC R11, c[0x0][0xc] ;  /* 0x00000300ff0b9b82 */ /* 0x000e620000000800 */
[----:B------:R-:W-:Y:S01]  /*0b90*/  ULDC UR4, c[0x0][0xc] ;  /* 0x0000030000047ab9 */ /* 0x000fe20000000800 */
[----:B------:R-:W-:Y:S02]  /*0ba0*/  ULDC UR5, c[0x0][0x10] ;  /* 0x0000040000057ab9 */ /* 0x000fe40000000800 */
[----:B------:R-:W-:-:S04]  /*0bb0*/  UIMAD.WIDE.U32 UR4, UR4, UR5, URZ ;  /* 0x00000005040472a5 */ /* 0x000fc8000f8e003f */
[----:B------:R-:W2:Y:S01]  /*0bc0*/  LDC R2, c[0x0][0x14] ;  /* 0x00000500ff027b82 */ /* 0x000ea20000000800 */
[----:B0-----:R-:W-:-:S04]  /*0bd0*/  @P1 IMAD.WIDE.U32 R18, R6, R19, R8 ;  /* 0x0000001306121225 */ /* 0x001fc800078e0008 */
[----:B------:R-:W-:Y:S02]  /*0be0*/  @P1 IMAD.IADD R17, R19, 0x1, R17 ;  /* 0x0000000113111824 */ /* 0x000fe400078e0211 */
[----:B-1----:R-:W-:-:S04]  /*0bf0*/  @!P1 IMAD.WIDE.U32 R8, R11, R14, R6 ;  /* 0x0000000e0b089225 */ /* 0x002fc800078e0006 */
[----:B------:R-:W-:Y:S02]  /*0c00*/  @!P1 IMAD.MOV.U32 R18, RZ, RZ, R8 ;  /* 0x000000ffff129224 */ /* 0x000fe400078e0008 */
[----:B------:R-:W-:Y:S02]  /*0c10*/  @!P1 IMAD.MOV.U32 R17, RZ, RZ, R9 ;  /* 0x000000ffff119224 */ /* 0x000fe400078e0009 */
[----:B--2---:R-:W-:-:S04]  /*0c20*/  IMAD.WIDE.U32 R12, R2, UR4, RZ ;  /* 0x00000004020c7c25 */ /* 0x004fc8000f8e00ff */
[----:B------:R-:W-:Y:S01]  /*0c30*/  IMAD R23, R2, UR5, RZ ;  /* 0x0000000502177c24 */ /* 0x000fe2000f8e02ff */
[----:B------:R0:W-:Y:S03]  /*0c40*/  STL.64 [R1], R12 ;  /* 0x0000000c01007387 */ /* 0x0001e60000100a00 */
[----:B------:R-:W-:Y:S01]  /*0c50*/  IMAD.IADD R23, R13, 0x1, R23 ;  /* 0x000000010d177824 */ /* 0x000fe200078e0217 */
[----:B------:R-:W-:Y:S06]  /*0c60*/  @P0 BRA `(.L_x_10) ;  /* 0x0000000000240947 */ /* 0x000fec0003800000 */
[----:B------:R-:W-:Y:S01]  /*0c70*/  USHF.R.U32.HI UR4, URZ, 0x1, UR40 ;  /* 0x000000013f047899 */ /* 0x000fe20008011628 */
[----:B------:R-:W-:Y:S01]  /*0c80*/  IADD3 R18, P0, R18, R12, RZ ;  /* 0x0000000c12127210 */ /* 0x000fe20007f1e0ff */
[----:B------:R-:W-:Y:S02]  /*0c90*/  UISETP.GE.U32.AND UP0, UPT, UR40, 0xe, UPT ;  /* 0x0000000e2800788c */ /* 0x000fe4000bf06070 */
[----:B------:R-:W-:Y:S02]  /*0ca0*/  UIMAD.WIDE.U32 UR4, UR4, -0x6db6db6d, URZ ;  /* 0x92492493040478a5 */ /* 0x000fe4000f8e003f */
[----:B------:R-:W-:Y:S01]  /*0cb0*/  IMAD.X R17, R23, 0x1, R17, P0 ;  /* 0x0000000117117824 */ /* 0x000fe200000e0611 */
[----:B------:R-:W-:Y:S01]  /*0cc0*/  UMOV UR39, URZ ;  /* 0x0000003f00277c82 */ /* 0x000fe20008000000 */
[----:B------:R-:W-:-:S04]  /*0cd0*/  USHF.R.U32.HI UR4, URZ, 0x2, UR5 ;  /* 0x000000023f047899 */ /* 0x000fc80008011605 */
[----:B------:R-:W-:Y:S02]  /*0ce0*/  UIMAD UR38, UR4, -0xe, UR40 ;  /* 0xfffffff2042678a4 */ /* 0x000fe4000f8e0228 */
[----:B------:R-:W-:-:S12]  /*0cf0*/  @UP0 ULOP3.LUT UR39, UR4, 0x1, URZ, 0xc0, !UPT ;  /* 0x0000000104270892 */ /* 0x000fd8000f8ec03f */
.L_x_10:
[----:B------:R-:W-:Y:S01]  /*0d00*/  ISETP.GE.U32.AND P0, PT, R18, UR8, PT ;  /* 0x0000000812007c0c */ /* 0x000fe2000bf06070 */
[----:B------:R-:W-:Y:S01]  /*0d10*/  IMAD.MOV.U32 R19, RZ, RZ, -0x1 ;  /* 0xffffffffff137424 */ /* 0x000fe200078e00ff */
[----:B------:R-:W-:Y:S01]  /*0d20*/  PRMT R8, RZ, 0x7610, R8 ;  /* 0x00007610ff087816 */ /* 0x000fe20000000008 */
[----:B------:R-:W-:Y:S01]  /*0d30*/  IMAD.MOV.U32 R22, RZ, RZ, -0x1 ;  /* 0xffffffffff167424 */ /* 0x000fe200078e00ff */
[----:B------:R-:W-:Y:S01]  /*0d40*/  ISETP.GE.U32.AND.EX P0, PT, R17, UR9, PT, P0 ;  /* 0x0000000911007c0c */ /* 0x000fe2000bf06100 */
[----:B------:R-:W-:-:S12]  /*0d50*/  IMAD.MOV.U32 R2, RZ, RZ, -0x1 ;  /* 0xffffffffff027424 */ /* 0x000fd800078e00ff */
[----:B------:R-:W-:Y:S05]  /*0d60*/  @P0 BRA `(.L_x_11) ;  /* 0x00000004005c0947 */ /* 0x000fea0003800000 */
[----:B------:R-:W1:Y:S01]  /*0d70*/  LDC.64 R20, c[0x0][0x628] ;  /* 0x00018a00ff147b82 */ /* 0x000e620000000a00 */
[----:B------:R-:W-:Y:S02]  /*0d80*/  IMAD.MOV.U32 R8, RZ, RZ, R18 ;  /* 0x000000ffff087224 */ /* 0x000fe400078e0012 */
[----:B------:R-:W-:-:S05]  /*0d90*/  IMAD.MOV.U32 R9, RZ, RZ, R17 ;  /* 0x000000ffff097224 */ /* 0x000fca00078e0011 */
[----:B------:R-:W2:Y:S08]  /*0da0*/  LDC R2, c[0x0][0x630] ;  /* 0x00018c00ff027b82 */ /* 0x000eb00000000800 */
[----:B------:R-:W3:Y:S01]  /*0db0*/  LDC.64 R24, c[0x0][0x620] ;  /* 0x00018800ff187b82 */ /* 0x000ee20000000a00 */
[----:B-1----:R-:W-:-:S04]  /*0dc0*/  ISETP.NE.U32.AND P0, PT, R20, RZ, PT ;  /* 0x000000ff1400720c */ /* 0x002fc80003f05070 */
[----:B------:R-:W-:-:S13]  /*0dd0*/  ISETP.NE.AND.EX P0, PT, R21, RZ, PT, P0 ;  /* 0x000000ff1500720c */ /* 0x000fda0003f05300 */
[----:B--23--:R-:W-:Y:S05]  /*0de0*/  @!P0 BRA `(.L_x_12) ;  /* 0x0000000000288947 */ /* 0x00cfea0003800000 */
[----:B0-----:R-:W0:Y:S02]  /*0df0*/  LDC R13, c[0x0][0x634] ;  /* 0x00018d00ff0d7b82 */ /* 0x001e240000000800 */
[----:B0-----:R-:W-:-:S05]  /*0e00*/  IADD3 R13, P0, R18, R13, RZ ;  /* 0x0000000d120d7210 */ /* 0x001fca0007f1e0ff */
[----:B------:R-:W-:-:S04]  /*0e10*/  IMAD.X R15, RZ, RZ, R17, P0 ;  /* 0x000000ffff0f7224 */ /* 0x000fc800000e0611 */
[----:B------:R-:W-:-:S04]  /*0e20*/  IMAD.WIDE.U32 R8, R15, R20, RZ ;  /* 0x000000140f087225 */ /* 0x000fc800078e00ff */
[----:B------:R-:W-:-:S04]  /*0e30*/  IMAD.WIDE.U32 R10, P0, R13, R21, R8 ;  /* 0x000000150d0a7225 */ /* 0x000fc80007800008 */
[----:B------:R-:W-:-:S04]  /*0e40*/  IMAD.WIDE.U32 R8, R13, R20, RZ ;  /* 0x000000140d087225 */ /* 0x000fc800078e00ff */
[----:B------:R-:W-:Y:S01]  /*0e50*/  IMAD.X R13, RZ, RZ, RZ, P0 ;  /* 0x000000ffff0d7224 */ /* 0x000fe200000e06ff */
[----:B------:R-:W-:Y:S01]  /*0e60*/  IADD3 RZ, P0, R9, R10, RZ ;  /* 0x0000000a09ff7210 */ /* 0x000fe20007f1e0ff */
[----:B------:R-:W-:-:S04]  /*0e70*/  IMAD.MOV.U32 R12, RZ, RZ, R11 ;  /* 0x000000ffff0c7224 */ /* 0x000fc800078e000b */
[----:B------:R-:W-:-:S08]  /*0e80*/  IMAD.WIDE.U32.X R8, R15, R21, R12, P0 ;  /* 0x000000150f087225 */ /* 0x000fd000000e040c */
.L_x_12:
[-CC-:B------:R-:W-:Y:S01]  /*0e90*/  SHF.R.U64 R31, R8, R2.reuse, R9.reuse ;  /* 0x00000002081f7219 */ /* 0x180fe20000001209 */
[----:B0-----:R-:W0:Y:S01]  /*0ea0*/  LDC R12, c[0x0][0x618] ;  /* 0x00018600ff0c7b82 */ /* 0x001e220000000800 */
[----:B------:R-:W-:Y:S01]  /*0eb0*/  SHF.R.U32.HI R7, RZ, R2, R9 ;  /* 0x00000002ff077219 */ /* 0x000fe20000011609 */
[----:B------:R-:W-:Y:S01]  /*0ec0*/  ULDC UR4, c[0x0][0x150] ;  /* 0x0000540000047ab9 */ /* 0x000fe20000000800 */
[----:B------:R-:W-:Y:S01]  /*0ed0*/  IADD3 R11, P0, RZ, -R31, RZ ;  /* 0x8000001fff0b7210 */ /* 0x000fe20007f1e0ff */
[----:B------:R-:W-:Y:S01]  /*0ee0*/  IMAD.MOV.U32 R19, RZ, RZ, R17 ;  /* 0x000000ffff137224 */ /* 0x000fe200078e0011 */
[----:B------:R-:W-:-:S03]  /*0ef0*/  I2FP.F32.U32 R2, R6 ;  /* 0x0000000600027245 */ /* 0x000fc60000201000 */
[----:B------:R-:W1:Y:S01]  /*0f00*/  LDC.64 R26, c[0x0][0x640] ;  /* 0x00019000ff1a7b82 */ /* 0x000e620000000a00 */
[----:B------:R-:W-:Y:S02]  /*0f10*/  IMAD.X R13, RZ, RZ, ~R7, P0 ;  /* 0x000000ffff0d7224 */ /* 0x000fe400000e0e07 */
[----:B------:R-:W-:Y:S01]  /*0f20*/  FMUL R2, R2, UR4 ;  /* 0x0000000402027c20 */ /* 0x000fe20008400000 */
[----:B------:R-:W-:Y:S01]  /*0f30*/  IMAD.WIDE.U32 R8, R11, R24, R18 ;  /* 0x000000180b087225 */ /* 0x000fe200078e0012 */
[----:B------:R-:W-:-:S03]  /*0f40*/  ULDC UR4, c[0x0][0x154] ;  /* 0x0000550000047ab9 */ /* 0x000fc60000000800 */
[----:B------:R-:W-:Y:S01]  /*0f50*/  IMAD R10, R13, R24, RZ ;  /* 0x000000180d0a7224 */ /* 0x000fe200078e02ff */
[----:B------:R-:W2:Y:S01]  /*0f60*/  LDC R7, c[0x0][0x144] ;  /* 0x00005100ff077b82 */ /* 0x000ea20000000800 */
[----:B------:R-:W3:Y:S02]  /*0f70*/  F2I.U32.TRUNC.NTZ R2, R2 ;  /* 0x0000000200027305 */ /* 0x000ee4000020f000 */
[----:B------:R-:W-:-:S04]  /*0f80*/  IMAD R11, R11, R25, R10 ;  /* 0x000000190b0b7224 */ /* 0x000fc800078e020a */
[----:B------:R-:W-:Y:S01]  /*0f90*/  IMAD.IADD R9, R9, 0x1, R11 ;  /* 0x0000000109097824 */ /* 0x000fe200078e020b */
[----:B------:R-:W4:Y:S01]  /*0fa0*/  LDC R22, c[0x0][0x608] ;  /* 0x00018200ff167b82 */ /* 0x000f220000000800 */
[----:B------:R-:W-:-:S03]  /*0fb0*/  IMAD.MOV.U32 R11, RZ, RZ, -0x1 ;  /* 0xffffffffff0b7424 */ /* 0x000fc600078e00ff */
[--C-:B0-----:R-:W-:Y:S02]  /*0fc0*/  SHF.R.U64 R20, R8, R12, R9.reuse ;  /* 0x0000000c08147219 */ /* 0x101fe40000001209 */
[----:B------:R-:W-:Y:S02]  /*0fd0*/  I2FP.F32.U32 R8, R14 ;  /* 0x0000000e00087245 */ /* 0x000fe40000201000 */
[----:B------:R-:W0:Y:S01]  /*0fe0*/  LDC R24, c[0x0][0x658] ;  /* 0x00019600ff187b82 */ /* 0x000e220000000800 */
[----:B-1----:R-:W-:Y:S01]  /*0ff0*/  ISETP.NE.U32.AND P0, PT, R26, RZ, PT ;  /* 0x000000ff1a00720c */ /* 0x002fe20003f05070 */
[----:B---3--:R-:W-:Y:S02]  /*1000*/  IMAD.MOV R10, RZ, RZ, -R2 ;  /* 0x000000ffff0a7224 */ /* 0x008fe400078e0a02 */
[----:B------:R-:W-:Y:S01]  /*1010*/  FMUL R8, R8, UR4 ;  /* 0x0000000408087c20 */ /* 0x000fe20008400000 */
[----:B------:R-:W-:Y:S02]  /*1020*/  SHF.R.U32.HI R9, RZ, R12, R9 ;  /* 0x0000000cff097219 */ /* 0x000fe40000011609 */
[----:B------:R-:W-:Y:S01]  /*1030*/  ISETP.NE.AND.EX P0, PT, R27, RZ, PT, P0 ;  /* 0x000000ff1b00720c */ /* 0x000fe20003f05300 */
[----:B------:R1:W3:Y:S01]  /*1040*/  F2I.U32.TRUNC.NTZ R15, R8 ;  /* 0x00000008000f7305 */ /* 0x0002e2000020f000 */
[----:B------:R-:W1:Y:S01]  /*1050*/  LDC R19, c[0x0][0x148] ;  /* 0x00005200ff137b82 */ /* 0x000e620000000800 */
[----:B--2---:R-:W-:-:S07]  /*1060*/  IMAD R2, R7, R10, R6 ;  /* 0x0000000a07027224 */ /* 0x004fce00078e0206 */
[----:B------:R-:W2:Y:S01]  /*1070*/  LDC R25, c[0x0][0x600] ;  /* 0x00018000ff197b82 */ /* 0x000ea20000000800 */
[-CC-:B----4-:R-:W-:Y:S02]  /*1080*/  SHF.R.U64 R32, R20, R22.reuse, R9.reuse ;  /* 0x0000001614207219 */ /* 0x190fe40000001209 */
[----:B------:R-:W-:Y:S01]  /*1090*/  SHF.R.U32.HI R7, RZ, R22, R9 ;  /* 0x00000016ff077219 */ /* 0x000fe20000011609 */
[----:B------:R-:W-:-:S04]  /*10a0*/  IMAD.MOV.U32 R9, RZ, RZ, 0x1 ;  /* 0x00000001ff097424 */ /* 0x000fc800078e00ff */
[----:B------:R-:W4:Y:S01]  /*10b0*/  LDC R28, c[0x0][0x648] ;  /* 0x00019200ff1c7b82 */ /* 0x000f220000000800 */
[-C--:B0-----:R-:W-:Y:S02]  /*10c0*/  SHF.L.U32 R6, R11, R24.reuse, RZ ;  /* 0x000000180b067219 */ /* 0x081fe400000006ff */
[--C-:B------:R-:W-:Y:S02]  /*10d0*/  SHF.R.U64 R22, R32, R24, R7.reuse ;  /* 0x0000001820167219 */ /* 0x100fe40000001207 */
[----:B------:R-:W-:Y:S02]  /*10e0*/  LOP3.LUT R13, RZ, R6, RZ, 0x33, !PT ;  /* 0x00000006ff0d7212 */ /* 0x000fe400078e33ff */
[-C--:B------:R-:W-:Y:S01]  /*10f0*/  SHF.R.U32.HI R7, RZ, R24.reuse, R7 ;  /* 0x00000018ff077219 */ /* 0x080fe20000011607 */
[----:B------:R-:W0:Y:S01]  /*1100*/  LDC R29, c[0x0][0x638] ;  /* 0x00018e00ff1d7b82 */ /* 0x000e220000000800 */
[----:B------:R-:W-:Y:S01]  /*1110*/  SHF.L.U32 R12, R9, R24, RZ ;  /* 0x00000018090c7219 */ /* 0x000fe200000006ff */
[----:B------:R-:W-:-:S06]  /*1120*/  IMAD.MOV.U32 R6, RZ, RZ, R22 ;  /* 0x000000ffff067224 */ /* 0x000fcc00078e0016 */
[----:B------:R-:W0:Y:S01]  /*1130*/  LDC R30, c[0x0][0x610] ;  /* 0x00018400ff1e7b82 */ /* 0x000e220000000800 */
[----:B-1-3--:R-:W-:Y:S05]  /*1140*/  @!P0 BRA `(.L_x_13) ;  /* 0x0000000000288947 */ /* 0x00afea0003800000 */
[----:B------:R-:W1:Y:S02]  /*1150*/  LDC R11, c[0x0][0x64c] ;  /* 0x00019300ff0b7b82 */ /* 0x000e640000000800 */
[----:B-1----:R-:W-:-:S05]  /*1160*/  IADD3 R11, P0, R22, R11, RZ ;  /* 0x0000000b160b7210 */ /* 0x002fca0007f1e0ff */
        /* <DEDUP_REMOVED lines=8> */
.L_x_13:
[----:B----4-:R-:W-:Y:S01]  /*11f0*/  SHF.R.U64 R6, R6, R28, R7 ;  /* 0x0000001c06067219 */ /* 0x010fe20000001207 */
[----:B--2---:R-:W-:Y:S01]  /*1200*/  VIADD R7, R25, 0xffffffff ;  /* 0xffffffff19077836 */ /* 0x004fe20000000000 */
[----:B------:R-:W-:Y:S01]  /*1210*/  LOP3.LUT R13, R32, R13, RZ, 0xc0, !PT ;  /* 0x0000000d200d7212 */ /* 0x000fe200078ec0ff */
[----:B------:R-:W-:Y:S02]  /*1220*/  IMAD.MOV R15, RZ, RZ, -R15 ;  /* 0x000000ffff0f7224 */ /* 0x000fe400078e0a0f */
[----:B------:R-:W-:Y:S01]  /*1230*/  IMAD.MOV R8, RZ, RZ, -R6 ;  /* 0x000000ffff087224 */ /* 0x000fe200078e0a06 */
[----:B------:R-:W-:Y:S01]  /*1240*/  LOP3.LUT R7, R20, R7, RZ, 0xc0, !PT ;  /* 0x0000000714077212 */ /* 0x000fe200078ec0ff */
[----:B------:R-:W-:Y:S02]  /*1250*/  IMAD R13, R12, R6, R13 ;  /* 0x000000060c0d7224 */ /* 0x000fe400078e020d */
[----:B------:R-:W-:Y:S02]  /*1260*/  @P1 IMAD R2, R19, R15, R14 ;  /* 0x0000000f13021224 */ /* 0x000fe400078e020e */
[----:B0-----:R-:W-:-:S02]  /*1270*/  IMAD R6, R8, R29, R22 ;  /* 0x0000001d08067224 */ /* 0x001fc400078e0216 */
[----:B------:R-:W-:Y:S02]  /*1280*/  IMAD R2, R13, R30, R2 ;  /* 0x0000001e0d027224 */ /* 0x000fe400078e0202 */
[----:B------:R-:W-:Y:S02]  /*1290*/  IMAD R19, R6, R25, R7 ;  /* 0x0000001906137224 */ /* 0x000fe400078e0207 */
[----:B------:R-:W-:-:S03]  /*12a0*/  IMAD.MOV.U32 R8, RZ, RZ, 0x1 ;  /* 0x00000001ff087424 */ /* 0x000fc600078e00ff */
[----:B------:R-:W-:Y:S02]  /*12b0*/  SEL R22, R19, R2, !P1 ;  /* 0x0000000213167207 */ /* 0x000fe40004800000 */
[----:B------:R-:W-:Y:S01]  /*12c0*/  SEL R19, R2, R19, !P1 ;  /* 0x0000001302137207 */ /* 0x000fe20004800000 */
[----:B------:R-:W-:-:S07]  /*12d0*/  IMAD.MOV.U32 R2, RZ, RZ, R31 ;  /* 0x000000ffff027224 */ /* 0x000fce00078e001f */
.L_x_11:
[----:B------:R-:W-:Y:S05]  /*12e0*/  @!P2 BRA `(.L_x_14) ;  /* 0x000000380014a947 */ /* 0x000fea0003800000 */
[----:B------:R-:W-:-:S13]  /*12f0*/  ISETP.GT.U32.AND P0, PT, R33, 0x1, PT ;  /* 0x000000012100780c */ /* 0x000fda0003f04070 */
[----:B------:R-:W-:Y:S05]  /*1300*/  @P0 EXIT ;  /* 0x000000000000094d */ /* 0x000fea0003800000 */
.L_x_15:
[----:B------:R-:W-:-:S08]  /*1310*/  NOP ;  /* 0x0000000000007918 */ /* 0x000fd00000000000 */
[----:B------:R-:W1:Y:S02]  /*1320*/  USETMAXREG.TRY_ALLOC.CTAPOOL UP0, 0xe8 ;  /* 0x000000e8000079c8 */ /* 0x000e640008000600 */
[----:B-1----:R-:W-:-:S13]  /*1330*/  PLOP3.LUT P0, PT, PT, PT, UP0, 0x80, 0x0 ;  /* 0x000000000000781c */ /* 0x002fda0003f0f008 */
[----:B------:R-:W-:Y:S05]  /*1340*/  @!P0 BRA `(.L_x_15) ;  /* 0xfffffffc00f08947 */ /* 0x000fea000383ffff */
[----:B------:R-:W-:-:S13]  /*1350*/  LOP3.LUT P0, RZ, R8, 0xff, RZ, 0xc0, !PT ;  /* 0x000000ff08ff7812 */ /* 0x000fda000780c0ff */
[----:B------:R-:W-:Y:S05]  /*1360*/  @!P0 EXIT ;  /* 0x000000000000894d */ /* 0x000fea0003800000 */
[----:B------:R-:W1:Y:S01]  /*1370*/  S2UR UR4, SR_CgaCtaId ;  /* 0x00000000000479c3 */ /* 0x000e620000008800 */
[----:B------:R-:W-:Y:S01]  /*1380*/  VIADD R6, R5, 0xffffffff ;  /* 0xffffffff05067836 */ /* 0x000fe20000000000 */
[----:B------:R-:W-:Y:S01]  /*1390*/  SHF.R.S32.HI R0, RZ, 0x1f, R3 ;  /* 0x0000001fff007819 */ /* 0x000fe20000011403 */
[----:B------:R-:W-:Y:S01]  /*13a0*/  UMOV UR41, 0x400 ;  /* 0x0000040000297882 */ /* 0x000fe20000000000 */
[----:B------:R-:W-:Y:S01]  /*13b0*/  UISETP.LT.AND UP0, UPT, UR40, 0x1, UPT ;  /* 0x000000012800788c */ /* 0x000fe2000bf01270 */
[----:B------:R-:W-:Y:S01]  /*13c0*/  LOP3.LUT R70, R16, 0x1, RZ, 0xfc, !PT ;  /* 0x0000000110467812 */ /* 0x000fe200078efcff */
[----:B------:R-:W-:Y:S01]  /*13d0*/  ULDC UR6, c[0x0][0x284] ;  /* 0x0000a10000067ab9 */ /* 0x000fe20000000800 */
[----:B------:R-:W-:Y:S01]  /*13e0*/  R2UR UR42, R6 ;  /* 0x00000000062a72ca */ /* 0x000fe200000e0000 */
[----:B------:R-:W-:Y:S01]  /*13f0*/  USEL UR43, UR40, 0x1, UP0 ;  /* 0x00000001282b7887 */ /* 0x000fe20008000000 */
[CC--:B------:R-:W-:Y:S01]  /*1400*/  LEA.HI R4, R0.reuse, R3.reuse, RZ, 0x2 ;  /* 0x0000000300047211 */ /* 0x0c0fe200078f10ff */
[----:B------:R-:W-:Y:S01]  /*1410*/  USHF.L.U32 UR46, UR40, 0x1, URZ ;  /* 0x00000001282e7899 */ /* 0x000fe2000800063f */
[----:B------:R-:W-:Y:S01]  /*1420*/  LEA.HI R0, R0, R3, RZ, 0x5 ;  /* 0x0000000300007211 */ /* 0x000fe200078f28ff */
[----:B------:R-:W-:Y:S01]  /*1430*/  UIADD3 UR43, -UR43, UR40, URZ ;  /* 0x000000282b2b7290 */ /* 0x000fe2000fffe13f */
[----:B------:R-:W-:-:S02]  /*1440*/  SHF.R.S32.HI R58, RZ, 0x2, R4 ;  /* 0x00000002ff3a7819 */ /* 0x000fc40000011404 */
[----:B------:R-:W-:Y:S02]  /*1450*/  SHF.R.S32.HI R5, RZ, 0x1f, R4 ;  /* 0x0000001fff057819 */ /* 0x000fe40000011404 */
[----:B------:R-:W-:Y:S02]  /*1460*/  LOP3.LUT R60, R4, 0xfffffffc, RZ, 0xc0, !PT ;  /* 0xfffffffc043c7812 */ /* 0x000fe400078ec0ff */
[----:B------:R-:W-:Y:S01]  /*1470*/  LEA.HI R5, R5, R58, RZ, 0x3 ;  /* 0x0000003a05057211 */ /* 0x000fe200078f18ff */
[----:B------:R-:W-:Y:S01]  /*1480*/  USHF.L.U32 UR42, UR42, 0x3, URZ ;  /* 0x000000032a2a7899 */ /* 0x000fe2000800063f */
[----:B------:R-:W-:Y:S01]  /*1490*/  ISETP.NE.AND P0, PT, R6, RZ, PT ;  /* 0x000000ff0600720c */ /* 0x000fe20003f05270 */
[----:B------:R-:W-:Y:S01]  /*14a0*/  IMAD.IADD R60, R3, 0x1, -R60 ;  /* 0x00000001033c7824 */ /* 0x000fe200078e0a3c */
[----:B------:R-:W-:Y:S01]  /*14b0*/  LOP3.LUT R5, R5, 0xfffffff8, RZ, 0xc0, !PT ;  /* 0xfffffff805057812 */ /* 0x000fe200078ec0ff */
[----:B-1----:R-:W-:Y:S01]  /*14c0*/  ULEA UR41, UR4, UR41, 0x18 ;  /* 0x0000002904297291 */ /* 0x002fe2000f8ec03f */
[----:B------:R-:W-:Y:S01]  /*14d0*/  SEL R71, RZ, 0x1, P0 ;  /* 0x00000001ff477807 */ /* 0x000fe20000000000 */
[----:B------:R-:W-:-:S02]  /*14e0*/  IMAD.U32 R62, RZ, RZ, UR42 ;  /* 0x0000002aff3e7e24 */ /* 0x000fc4000f8e00ff */
[----:B------:R-:W-:Y:S01]  /*14f0*/  UIADD3 UR47, UR41, 0xf0, URZ ;  /* 0x000000f0292f7890 */ /* 0x000fe2000fffe03f */
[----:B------:R-:W-:Y:S01]  /*1500*/  IMAD.IADD R58, R58, 0x1, -R5 ;  /* 0x000000013a3a7824 */ /* 0x000fe200078e0a05 */
[----:B------:R-:W-:Y:S01]  /*1510*/  SHF.R.S32.HI R5, RZ, 0x5, R0 ;  /* 0x00000005ff057819 */ /* 0x000fe20000011400 */
[----:B------:R-:W-:Y:S01]  /*1520*/  UIADD3 UR4, UR41, 0x200, URZ ;  /* 0x0000020029047890 */ /* 0x000fe2000fffe03f */
[C---:B------:R-:W-:Y:S01]  /*1530*/  LOP3.LUT R64, R62.reuse, 0x8, RZ, 0xc0, !PT ;  /* 0x000000083e407812 */ /* 0x040fe200078ec0ff */
[----:B------:R-:W-:Y:S01]  /*1540*/  UIADD3 UR5, UR41, 0x1c200, URZ ;  /* 0x0001c20029057890 */ /* 0x000fe2000fffe03f */
[--C-:B------:R-:W-:Y:S01]  /*1550*/  SHF.R.S32.HI R59, RZ, 0x1f, R58.reuse ;  /* 0x0000001fff3b7819 */ /* 0x100fe2000001143a */
[----:B------:R-:W-:Y:S01]  /*1560*/  USHF.R.U32.HI UR4, URZ, 0x4, UR4 ;  /* 0x000000043f047899 */ /* 0x000fe20008011604 */
[C-C-:B------:R-:W-:Y:S01]  /*1570*/  IMAD R65, R5.reuse, -0x10, -R58.reuse ;  /* 0xfffffff005417824 */ /* 0x140fe200078e0a3a */
[----:B------:R-:W-:Y:S01]  /*1580*/  USHF.R.U32.HI UR5, URZ, 0x4, UR5 ;  /* 0x000000043f057899 */ /* 0x000fe20008011605 */
[----:B------:R-:W-:Y:S01]  /*1590*/  IMAD.U32 R61, RZ, RZ, UR47 ;  /* 0x0000002fff3d7e24 */ /* 0x000fe2000f8e00ff */
[----:B------:R-:W-:Y:S01]  /*15a0*/  ULOP3.LUT UR4, UR4, 0x3fff, URZ, 0xc0, !UPT ;  /* 0x00003fff04047892 */ /* 0x000fe2000f8ec03f */
[----:B------:R-:W-:Y:S01]  /*15b0*/  IMAD.WIDE R58, R5, 0x10, R58 ;  /* 0x00000010053a7825 */ /* 0x000fe200078e023a */
[----:B------:R-:W-:Y:S01]  /*15c0*/  LOP3.LUT R62, R62, 0x8, RZ, 0xc, !PT ;  /* 0x000000083e3e7812 */ /* 0x000fe200078e0cff */
[----:B------:R-:W-:Y:S01]  /*15d0*/  ULOP3.LUT UR44, UR5, 0x3fff, URZ, 0xc0, !UPT ;  /* 0x00003fff052c7892 */ /* 0x000fe2000f8ec03f */
[----:B------:R-:W-:Y:S01]  /*15e0*/  LOP3.LUT R64, R64, 0x18, RZ, 0x3c, !PT ;  /* 0x0000001840407812 */ /* 0x000fe200078e3cff */
[----:B------:R-:W-:Y:S01]  /*15f0*/  VIADD R63, R61, UR42 ;  /* 0x0000002a3d3f7c36 */ /* 0x000fe20008000000 */
[----:B------:R-:W-:Y:S01]  /*1600*/  ULOP3.LUT UR45, UR4, 0x10000, URZ, 0xfc, !UPT ;  /* 0x00010000042d7892 */ /* 0x000fe2000f8efc3f */
[----:B------:R-:W-:-:S11]  /*1610*/  VIADD R65, R65, UR6 ;  /* 0x0000000641417c36 */ /* 0x000fd60008000000 */
.L_x_99:
[----:B------:R-:W-:Y:S01]  /*1620*/  SHF.L.U32 R0, R71, 0x1f, RZ ;  /* 0x0000001f47007819 */ /* 0x000fe200000006ff */
[----:B------:R-:W-:Y:S02]  /*1630*/  ULDC UR4, c[0x0][0x28c] ;  /* 0x0000a30000047ab9 */ /* 0x000fe40000000800 */
[----:B------:R-:W-:Y:S01]  /*1640*/  ISETP.LT.AND P1, PT, RZ, UR4, PT ;  /* 0x00000004ff007c0c */ /* 0x000fe2000bf21270 */
[----:B-1----:R-:W1:Y:S02]  /*1650*/  SYNCS.PHASECHK.TRANS64.TRYWAIT P0, [R61+UR42], R0 ;  /* 0x000000003d0075a7 */ /* 0x002e64000800016a */
[----:B-1-34-:R-:W-:Y:S10]  /*1660*/  @!P0 BRA `(.L_x_16) ;  /* 0x0000004800908947 */ /* 0x01aff40003800000 */
.L_x_131:
[----:B------:R-:W-:Y:S05]  /*1670*/  @P1 BRA `(.L_x_17) ;  /* 0x0000000000401947 */ /* 0x000fea0003800000 */
[----:B-1----:R-:W-:Y:S01]  /*1680*/  MOV R0, 0x0 ;  /* 0x0000000000007802 */ /* 0x002fe20000000f00 */
[----:B------:R-:W-:Y:S01]  /*1690*/  ULDC.64 UR4, c[0x4][0x68] ;  /* 0x01001a0000047ab9 */ /* 0x000fe20000000a00 */
[----:B------:R-:W-:Y:S01]  /*16a0*/  ULDC.64 UR6, c[0x4][0x8] ;  /* 0x0100020000067ab9 */ /* 0x000fe20000000a00 */
[----:B------:R-:W-:Y:S01]  /*16b0*/  IMAD.U32 R4, RZ, RZ, UR4 ;  /* 0x00000004ff047e24 */ /* 0x000fe2000f8e00ff */
[----:B------:R1:W2:Y:S01]  /*16c0*/  LDC.64 R14, c[0x4][R0] ;  /* 0x01000000000e7b82 */ /* 0x0002a20000000a00 */
[----:B------:R-:W-:Y:S01]  /*16d0*/  IMAD.U32 R5, RZ, RZ, UR5 ;  /* 0x00000005ff057e24 */ /* 0x000fe2000f8e00ff */
[----:B------:R-:W-:Y:S01]  /*16e0*/  ULDC.64 UR4, c[0x4][0x70] ;  /* 0x01001c0000047ab9 */ /* 0x000fe20000000a00 */
[----:B------:R-:W-:Y:S02]  /*16f0*/  IMAD.U32 R10, RZ, RZ, UR6 ;  /* 0x00000006ff0a7e24 */ /* 0x000fe4000f8e00ff */
[----:B------:R-:W-:Y:S02]  /*1700*/  IMAD.U32 R6, RZ, RZ, UR4 ;  /* 0x00000004ff067e24 */ /* 0x000fe4000f8e00ff */
[----:B------:R-:W-:-:S02]  /*1710*/  IMAD.U32 R7, RZ, RZ, UR5 ;  /* 0x00000005ff077e24 */ /* 0x000fc4000f8e00ff */
[----:B------:R-:W-:Y:S02]  /*1720*/  IMAD.U32 R11, RZ, RZ, UR7 ;  /* 0x00000007ff0b7e24 */ /* 0x000fe4000f8e00ff */
[----:B------:R-:W-:Y:S02]  /*1730*/  IMAD.MOV.U32 R8, RZ, RZ, 0x1e1 ;  /* 0x000001e1ff087424 */ /* 0x000fe400078e00ff */
[----:B0-----:R-:W-:Y:S02]  /*1740*/  IMAD.MOV.U32 R12, RZ, RZ, 0x1 ;  /* 0x00000001ff0c7424 */ /* 0x001fe400078e00ff */
[----:B-1----:R-:W-:-:S07]  /*1750*/  IMAD.MOV.U32 R13, RZ, RZ, RZ ;  /* 0x000000ffff0d7224 */ /* 0x002fce00078e00ff */
[----:B------:R-:W-:-:S07]  /*1760*/  LEPC R20, `(.L_x_17) ;  /* 0x000000001014794e */ /* 0x000fce0000000000 */
[----:B--2--5:R-:W-:Y:S05]  /*1770*/  CALL.ABS.NOINC R14 ;  /* 0x000000000e007343 */ /* 0x024fea0003c00000 */
.L_x_17:
[----:B------:R-:W-:-:S13]  /*1780*/  ISETP.NE.AND P0, PT, R70, 0x3, PT ;  /* 0x000000034600780c */ /* 0x000fda0003f05270 */
[----:B------:R-:W-:Y:S05]  /*1790*/  @!P0 BRA `(.L_x_18) ;  /* 0x0000000000048947 */ /* 0x000fea0003800000 */
[----:B------:R-:W-:Y:S01]  /*17a0*/  BPT.TRAP 0x1 ;  /* 0x000000040000795c */ /* 0x000fe20000300000 */
.L_x_18:
[----:B------:R-:W-:Y:S02]  /*17b0*/  IMAD.U32 R3, RZ, RZ, UR38 ;  /* 0x00000026ff037e24 */ /* 0x000fe4000f8e00ff */
[----:B-1----:R-:W-:-:S03]  /*17c0*/  IMAD.U32 R0, RZ, RZ, UR39 ;  /* 0x00000027ff007e24 */ /* 0x002fc6000f8e00ff */
[----:B------:R-:W-:Y:S02]  /*17d0*/  LEA R3, R3, UR41, 0x3 ;  /* 0x0000002903037c11 */ /* 0x000fe4000f8e18ff */
[----:B------:R-:W-:-:S04]  /*17e0*/  SHF.L.U32 R0, R0, 0x1f, RZ ;  /* 0x0000001f00007819 */ /* 0x000fc800000006ff */
[----:B------:R1:W2:Y:S01]  /*17f0*/  SYNCS.PHASECHK.TRANS64.TRYWAIT P1, [R3+URZ], R0 ;  /* 0x00000000030075a7 */ /* 0x0002a2000802017f */
[----:B------:R-:W-:Y:S05]  /*1800*/  @!P0 BRA `(.L_x_19) ;  /* 0x0000000000048947 */ /* 0x000fea0003800000 */
[----:B------:R-:W-:Y:S01]  /*1810*/  BPT.TRAP 0x1 ;  /* 0x000000040000795c */ /* 0x000fe20000300000 */
.L_x_19:
[----:B--2---:R-:W-:Y:S05]  /*1820*/  @P1 BRA `(.L_x_20) ;  /* 0x0000000000081947 */ /* 0x004fea0003800000 */
[----:B------:R-:W2:Y:S02]  /*1830*/  SYNCS.PHASECHK.TRANS64.TRYWAIT P1, [R3+URZ], R0 ;  /* 0x00000000030075a7 */ /* 0x000ea4000802017f */
[----:B--2---:R-:W-:Y:S05]  /*1840*/  @!P1 BRA `(.L_x_21) ;  /* 0x00000048002c9947 */ /* 0x004fea0003800000 */
.L_x_20:
[----:B------:R-:W-:Y:S05]  /*1850*/  WARPSYNC.ALL ;  /* 0x0000000000007948 */ /* 0x000fea0003800000 */
[----:B------:R-:W-:Y:S01]  /*1860*/  ULEA UR8, UR38, UR45, 0x9 ;  /* 0x0000002d26087291 */ /* 0x000fe2000f8e483f */
[----:B------:R-:W-:Y:S01]  /*1870*/  WARPGROUP.ARRIVE ;  /* 0x00000000000079c5 */ /* 0x000fe20000000000 */
[----:B------:R-:W-:Y:S01]  /*1880*/  ULEA UR9, UR38, UR44, 0x9 ;  /* 0x0000002c26097291 */ /* 0x000fe2000f8e483f */
[----:B-12---:R-:W-:Y:S01]  /*1890*/  IMAD.U32 R0, RZ, RZ, UR43 ;  /* 0x0000002bff007e24 */ /* 0x006fe2000f8e00ff */
[----:B------:R-:W-:Y:S01]  /*18a0*/  UMOV UR5, 0x40000040 ;  /* 0x4000004000057882 */ /* 0x000fe20000000000 */
[----:B------:R-:W-:-:S02]  /*18b0*/  UMOV UR7, 0x40000040 ;  /* 0x4000004000077882 */ /* 0x000fc40000000000 */
[----:B------:R-:W-:Y:S01]  /*18c0*/  UMOV UR4, UR8 ;  /* 0x0000000800047c82 */ /* 0x000fe20008000000 */
[----:B------:R-:W-:Y:S01]  /*18d0*/  ISETP.GE.AND P1, PT, R0, 0x1, PT ;  /* 0x000000010000780c */ /* 0x000fe20003f26270 */
[----:B------:R-:W-:Y:S02]  /*18e0*/  UMOV UR6, UR9 ;  /* 0x0000000900067c82 */ /* 0x000fe40008000000 */
[----:B------:R-:W-:Y:S01]  /*18f0*/  HGMMA.64x64x16.F32.BF16 R24, gdesc[UR4].tnspB, RZ, !UPT, gsb0 ;  /* 0x40e00000041879f0 */ /* 0x000fe2000c0018ff */
[----:B------:R-:W-:Y:S02]  /*1900*/  UIADD3 UR4, UR8, 0x2, URZ ;  /* 0x0000000208047890 */ /* 0x000fe4000fffe03f */
[----:B------:R-:W-:Y:S01]  /*1910*/  UIADD3 UR6, UR9, 0x80, URZ ;  /* 0x0000008009067890 */ /* 0x000fe2000fffe03f */
[----:B------:R-:W-:Y:S01]  /*1920*/  UMOV UR5, 0x40000040 ;  /* 0x4000004000057882 */ /* 0x000fe20000000000 */
[----:B------:R-:W-:Y:S01]  /*1930*/  UMOV UR7, 0x40000040 ;  /* 0x4000004000077882 */ /* 0x000fe20000000000 */
[----:B------:R-:W-:-:S02]  /*1940*/  WARPGROUP.DEPBAR.LE gsb0, 0x0 ;  /* 0x00008000000079c5 */ /* 0x000fc40000010000 */
[----:B------:R-:W-:-:S06]  /*1950*/  WARPGROUP.ARRIVE ;  /* 0x00000000000079c5 */ /* 0x000fcc0000000000 */
[----:B------:R-:W-:Y:S01]  /*1960*/  HGMMA.64x64x16.F32.BF16 R24, gdesc[UR4].tnspB, R24, gsb0 ;  /* 0x40e00000041879f0 */ /* 0x000fe20008001818 */
[----:B------:R-:W-:Y:S02]  /*1970*/  UIADD3 UR4, UR8, 0x4, URZ ;  /* 0x0000000408047890 */ /* 0x000fe4000fffe03f */
[----:B------:R-:W-:Y:S01]  /*1980*/  UIADD3 UR6, UR9, 0x100, URZ ;  /* 0x0000010009067890 */ /* 0x000fe2000fffe03f */
[----:B------:R-:W-:Y:S01]  /*1990*/  UMOV UR5, 0x40000040 ;  /* 0x4000004000057882 */ /* 0x000fe20000000000 */
[----:B------:R-:W-:Y:S01]  /*19a0*/  UMOV UR7, 0x40000040 ;  /* 0x4000004000077882 */ /* 0x000fe20000000000 */
[----:B------:R-:W-:Y:S02]  /*19b0*/  WARPGROUP.DEPBAR.LE gsb0, 0x0 ;  /* 0x00008000000079c5 */ /* 0x000fe40000010000 */
        /* <DEDUP_REMOVED lines=8> */
[----:B------:R-:W-:Y:S03]  /*1a40*/  HGMMA.64x64x16.F32.BF16 R24, gdesc[UR4].tnspB, R24, gsb0 ;  /* 0x40e00000041879f0 */ /* 0x000fe60008001818 */
[----:B------:R-:W-:Y:S02]  /*1a50*/  WARPGROUP.DEPBAR.LE gsb0, 0x0 ;  /* 0x00008000000079c5 */ /* 0x000fe40000010000 */
[----:B------:R-:W-:Y:S05]  /*1a60*/  @!P1 BRA `(.L_x_22) ;  /* 0x0000000400109947 */ /* 0x000fea0003800000 */
[----:B------:R-:W-:Y:S01]  /*1a70*/  UIADD3 UR4, UR38, 0x1, URZ ;  /* 0x0000000126047890 */ /* 0x000fe2000fffe03f */
[----:B------:R-:W-:Y:S01]  /*1a80*/  IMAD.U32 R0, RZ, RZ, UR43 ;  /* 0x0000002bff007e24 */ /* 0x000fe2000f8e00ff */
[----:B------:R-:W-:Y:S02]  /*1a90*/  UMOV UR9, UR38 ;  /* 0x0000002600097c82 */ /* 0x000fe40008000000 */
[----:B------:R-:W-:-:S04]  /*1aa0*/  UISETP.NE.AND UP0, UPT, UR4, 0xe, UPT ;  /* 0x0000000e0400788c */ /* 0x000fc8000bf05270 */
[----:B------:R-:W-:Y:S02]  /*1ab0*/  USEL UR5, URZ, 0x1, UP0 ;  /* 0x000000013f057887 */ /* 0x000fe40008000000 */
[----:B------:R-:W-:Y:S02]  /*1ac0*/  USEL UR8, UR4, URZ, UP0 ;  /* 0x0000003f04087287 */ /* 0x000fe40008000000 */
[----:B------:R-:W-:-:S06]  /*1ad0*/  ULOP3.LUT UR5, UR39, UR5, URZ, 0x3c, !UPT ;  /* 0x0000000527057292 */ /* 0x000fcc000f8e3c3f */
[----:B------:R-:W-:-:S07]  /*1ae0*/  IMAD.U32 R5, RZ, RZ, UR5 ;  /* 0x00000005ff057e24 */ /* 0x000fce000f8e00ff */
.L_x_29:
[----:B-12---:R-:W-:Y:S05]  /*1af0*/  @!P0 BRA `(.L_x_23) ;  /* 0x0000000000048947 */ /* 0x006fea0003800000 */
[----:B------:R-:W-:Y:S01]  /*1b00*/  BPT.TRAP 0x1 ;  /* 0x000000040000795c */ /* 0x000fe20000300000 */
.L_x_23:
[----:B------:R-:W-:Y:S01]  /*1b10*/  ULEA UR4, UR8, UR41, 0x3 ;  /* 0x0000002908047291 */ /* 0x000fe2000f8e183f */
[----:B------:R-:W-:-:S08]  /*1b20*/  SHF.L.U32 R3, R5, 0x1f, RZ ;  /* 0x0000001f05037819 */ /* 0x000fd000000006ff */
[----:B------:R1:W2:Y:S01]  /*1b30*/  SYNCS.PHASECHK.TRANS64.TRYWAIT P1, [UR4], R3 ;  /* 0x00000003ff0075a7 */ /* 0x0002a20008020144 */
[----:B------:R-:W-:Y:S05]  /*1b40*/  @!P0 BRA `(.L_x_24) ;  /* 0x0000000000048947 */ /* 0x000fea0003800000 */
[----:B------:R-:W-:Y:S01]  /*1b50*/  BPT.TRAP 0x1 ;  /* 0x000000040000795c */ /* 0x000fe20000300000 */
.L_x_24:
[----:B--2---:R-:W-:Y:S05]  /*1b60*/  @P1 BRA `(.L_x_25) ;  /* 0x0000000000081947 */ /* 0x004fea0003800000 */
[----:B------:R-:W2:Y:S02]  /*1b70*/  SYNCS.PHASECHK.TRANS64.TRYWAIT P1, [UR4], R3 ;  /* 0x00000003ff0075a7 */ /* 0x000ea40008020144 */
[----:B--2---:R-:W-:Y:S05]  /*1b80*/  @!P1 BRA `(.L_x_26) ;  /* 0x0000004400709947 */ /* 0x004fea0003800000 */
.L_x_25:
[----:B------:R-:W-:Y:S01]  /*1b90*/  ULEA UR10, UR8, UR45, 0x9 ;  /* 0x0000002d080a7291 */ /* 0x000fe2000f8e483f */
[----:B------:R-:W-:Y:S01]  /*1ba0*/  WARPGROUP.ARRIVE ;  /* 0x00000000000079c5 */ /* 0x000fe20000000000 */
[----:B------:R-:W-:Y:S01]  /*1bb0*/  ULEA UR11, UR8, UR44, 0x9 ;  /* 0x0000002c080b7291 */ /* 0x000fe2000f8e483f */
[----:B------:R-:W-:Y:S01]  /*1bc0*/  UMOV UR5, 0x40000040 ;  /* 0x4000004000057882 */ /* 0x000fe20000000000 */
[----:B------:R-:W-:-:S03]  /*1bd0*/  UMOV UR7, 0x40000040 ;  /* 0x4000004000077882 */ /* 0x000fc60000000000 */
[----:B------:R-:W-:Y:S02]  /*1be0*/  UMOV UR4, UR10 ;  /* 0x0000000a00047c82 */ /* 0x000fe40008000000 */
[----:B------:R-:W-:Y:S02]  /*1bf0*/  UMOV UR6, UR11 ;  /* 0x0000000b00067c82 */ /* 0x000fe40008000000 */
[----:B------:R-:W-:Y:S01]  /*1c00*/  HGMMA.64x64x16.F32.BF16 R24, gdesc[UR4].tnspB, R24, gsb0 ;  /* 0x40e00000041879f0 */ /* 0x000fe20008001818 */
        /* <DEDUP_REMOVED lines=23> */
[----:B------:R-:W-:Y:S01]  /*1d80*/  BPT.TRAP 0x1 ;  /* 0x000000040000795c */ /* 0x000fe20000300000 */
.L_x_27:
[----:B------:R-:W-:Y:S01]  /*1d90*/  ULEA UR4, UR9, UR41, 0x3 ;  /* 0x0000002909047291 */ /* 0x000fe2000f8e183f */
[----:B------:R-:W-:-:S03]  /*1da0*/  ISETP.GT.U32.AND P1, PT, R16, 0x1, PT ;  /* 0x000000011000780c */ /* 0x000fc60003f24070 */
[----:B------:R-:W-:-:S04]  /*1db0*/  UIADD3 UR4, UR4, 0x70, URZ ;  /* 0x0000007004047890 */ /* 0x000fc8000fffe03f */
[----:B------:R-:W-:-:S09]  /*1dc0*/  UPRMT UR4, URZ, 0x654, UR4 ;  /* 0x000006543f047896 */ /* 0x000fd20008000004 */
[----:B------:R-:W-:Y:S01]  /*1dd0*/  SYNCS.ARRIVE.TRANS64.RED.A1T0 RZ, [UR4], RZ ;  /* 0x000000ffffff79a7 */ /* 0x000fe20008100404 */
[----:B------:R-:W-:Y:S05]  /*1de0*/  @P1 BRA `(.L_x_28) ;  /* 0x0000000000041947 */ /* 0x000fea0003800000 */
[----:B------:R-:W-:Y:S01]  /*1df0*/  BPT.TRAP 0x1 ;  /* 0x000000040000795c */ /* 0x000fe20000300000 */
.L_x_28:
[----:B------:R-:W-:Y:S01]  /*1e00*/  UIADD3 UR8, UR8, 0x1, URZ ;  /* 0x0000000108087890 */ /* 0x000fe2000fffe03f */
[C---:B------:R-:W-:Y:S01]  /*1e10*/  ISETP.GT.AND P1, PT, R0.reuse, 0x1, PT ;  /* 0x000000010000780c */ /* 0x040fe20003f24270 */
[----:B------:R-:W-:Y:S01]  /*1e20*/  UIADD3 UR9, UR9, 0x1, URZ ;  /* 0x0000000109097890 */ /* 0x000fe2000fffe03f */
[----:B------:R-:W-:Y:S01]  /*1e30*/  VIADD R0, R0, 0xffffffff ;  /* 0xffffffff00007836 */ /* 0x000fe20000000000 */
[----:B------:R-:W-:Y:S02]  /*1e40*/  UISETP.NE.AND UP0, UPT, UR8, 0xe, UPT ;  /* 0x0000000e0800788c */ /* 0x000fe4000bf05270 */
[----:B------:R-:W-:Y:S02]  /*1e50*/  UISETP.NE.AND UP1, UPT, UR9, 0xe, UPT ;  /* 0x0000000e0900788c */ /* 0x000fe4000bf25270 */
[----:B------:R-:W-:Y:S02]  /*1e60*/  USEL UR4, URZ, 0x1, UP0 ;  /* 0x000000013f047887 */ /* 0x000fe40008000000 */
[----:B------:R-:W-:-:S02]  /*1e70*/  USEL UR8, UR8, URZ, UP0 ;  /* 0x0000003f08087287 */ /* 0x000fc40008000000 */
[----:B------:R-:W-:Y:S02]  /*1e80*/  USEL UR9, UR9, URZ, UP1 ;  /* 0x0000003f09097287 */ /* 0x000fe40008800000 */
[----:B------:R-:W-:Y:S01]  /*1e90*/  LOP3.LUT R5, R5, UR4, RZ, 0x3c, !PT ;  /* 0x0000000405057c12 */ /* 0x000fe2000f8e3cff */
[----:B------:R-:W-:Y:S09]  /*1ea0*/  @P1 BRA `(.L_x_29) ;  /* 0xfffffffc00101947 */ /* 0x000ff2000383ffff */
.L_x_22:
[----:B------:R-:W3:Y:S01]  /*1eb0*/  LDC R0, c[0x0][0x28c] ;  /* 0x0000a300ff007b82 */ /* 0x000ee20000000800 */
[----:B------:R4:W-:Y:S01]  /*1ec0*/  SYNCS.ARRIVE.TRANS64.A1T0 RZ, [R62+UR47], RZ ;  /* 0x000000ff3eff79a7 */ /* 0x0009e2000810002f */
[----:B---3--:R-:W-:-:S13]  /*1ed0*/  ISETP.GE.AND P1, PT, R0, 0x1, PT ;  /* 0x000000010000780c */ /* 0x008fda0003f26270 */
[----:B----4-:R-:W-:Y:S05]  /*1ee0*/  @!P1 BRA `(.L_x_30) ;  /* 0x0000000000389947 */ /* 0x010fea0003800000 */
[----:B------:R-:W-:Y:S05]  /*1ef0*/  @!P0 BRA `(.L_x_31) ;  /* 0x0000000000048947 */ /* 0x000fea0003800000 */
[----:B------:R-:W-:Y:S01]  /*1f00*/  BPT.TRAP 0x1 ;  /* 0x000000040000795c */ /* 0x000fe20000300000 */
.L_x_31:
[----:B------:R-:W-:Y:S01]  /*1f10*/  UIADD3 UR6, UR43, UR38, URZ ;  /* 0x000000262b067290 */ /* 0x000fe2000fffe03f */
[----:B------:R-:W-:-:S03]  /*1f20*/  ISETP.GT.U32.AND P0, PT, R16, 0x1, PT ;  /* 0x000000011000780c */ /* 0x000fc60003f04070 */
[----:B------:R-:W-:-:S04]  /*1f30*/  USHF.R.U32.HI UR4, URZ, 0x1, UR6 ;  /* 0x000000013f047899 */ /* 0x000fc80008011606 */
[----:B------:R-:W-:-:S04]  /*1f40*/  UIMAD.WIDE.U32 UR4, UR4, -0x6db6db6d, URZ ;  /* 0x92492493040478a5 */ /* 0x000fc8000f8e003f */
[----:B------:R-:W-:-:S04]  /*1f50*/  USHF.R.U32.HI UR4, URZ, 0x2, UR5 ;  /* 0x000000023f047899 */ /* 0x000fc80008011605 */
[----:B------:R-:W-:-:S04]  /*1f60*/  UIMAD UR6, UR4, -0xe, UR6 ;  /* 0xfffffff2040678a4 */ /* 0x000fc8000f8e0206 */
[----:B------:R-:W-:-:S04]  /*1f70*/  ULEA UR6, UR6, UR41, 0x3 ;  /* 0x0000002906067291 */ /* 0x000fc8000f8e183f */
[----:B------:R-:W-:-:S04]  /*1f80*/  UIADD3 UR6, UR6, 0x70, URZ ;  /* 0x0000007006067890 */ /* 0x000fc8000fffe03f */
[----:B------:R-:W-:-:S09]  /*1f90*/  UPRMT UR6, URZ, 0x654, UR6 ;  /* 0x000006543f067896 */ /* 0x000fd20008000006 */
[----:B------:R-:W-:Y:S01]  /*1fa0*/  SYNCS.ARRIVE.TRANS64.RED.A1T0 RZ, [UR6], RZ ;  /* 0x000000ffffff79a7 */ /* 0x000fe20008100406 */
[----:B------:R-:W-:Y:S05]  /*1fb0*/  @P0 BRA `(.L_x_30) ;  /* 0x0000000000040947 */ /* 0x000fea0003800000 */
[----:B------:R-:W-:Y:S01]  /*1fc0*/  BPT.TRAP 0x1 ;  /* 0x000000040000795c */ /* 0x000fe20000300000 */
.L_x_30:
[----:B------:R-:W-:Y:S01]  /*1fd0*/  SHF.L.U32 R0, R71, 0x1f, RZ ;  /* 0x0000001f47007819 */ /* 0x000fe200000006ff */
[----:B------:R-:W-:Y:S01]  /*1fe0*/  UIADD3 UR38, UR46, UR38, URZ ;  /* 0x000000262e267290 */ /* 0x000fe2000fffe03f */
[----:B------:R-:W3:Y:S01]  /*1ff0*/  LDC R7, c[0x0][0x288] ;  /* 0x0000a200ff077b82 */ /* 0x000ee20000000800 */
[----:B------:R-:W-:Y:S01]  /*2000*/  UISETP.GE.U32.AND UP1, UPT, UR46, 0xe, UPT ;  /* 0x0000000e2e00788c */ /* 0x000fe2000bf26070 */
[----:B------:R-:W-:Y:S01]  /*2010*/  IMAD.SHL.U32 R8, R60, 0x2, RZ ;  /* 0x000000023c087824 */ /* 0x000fe200078e00ff */
[----:B------:R-:W-:Y:S02]  /*2020*/  UISETP.GT.U32.AND UP0, UPT, UR38, 0xd, UPT ;  /* 0x0000000d2600788c */ /* 0x000fe4000bf04070 */
[----:B------:R-:W-:Y:S02]  /*2030*/  USHF.R.U32.HI UR4, URZ, 0x1, UR38 ;  /* 0x000000013f047899 */ /* 0x000fe40008011626 */
[----:B------:R-:W-:Y:S01]  /*2040*/  UISETP.LT.U32.AND UP0, UPT, UR46, 0xe, UP0 ;  /* 0x0000000e2e00788c */ /* 0x000fe20008701070 */
[----:B------:R-:W4:Y:S01]  /*2050*/  SYNCS.PHASECHK.TRANS64.TRYWAIT P0, [R61+UR42+0x10], R0 ;  /* 0x000010003d0075a7 */ /* 0x000f22000800016a */
[----:B------:R-:W-:Y:S01]  /*2060*/  UIMAD.WIDE.U32 UR4, UR4, -0x6db6db6d, URZ ;  /* 0x92492493040478a5 */ /* 0x000fe2000f8e003f */
[----:B------:R-:W-:Y:S01]  /*2070*/  SHF.R.S32.HI R9, RZ, 0x1f, R8 ;  /* 0x0000001fff097819 */ /* 0x000fe20000011408 */
[----:B------:R-:W-:-:S02]  /*2080*/  USEL UR6, URZ, 0x1, !UP0 ;  /* 0x000000013f067887 */ /* 0x000fc4000c000000 */
[----:B------:R-:W-:Y:S02]  /*2090*/  USHF.R.U32.HI UR4, URZ, 0x2, UR5 ;  /* 0x000000023f047899 */ /* 0x000fe40008011605 */
[----:B------:R-:W-:Y:S02]  /*20a0*/  ULOP3.LUT UR39, UR39, UR6, URZ, 0x3c, !UPT ;  /* 0x0000000627277292 */ /* 0x000fe4000f8e3c3f */
[----:B------:R-:W-:Y:S02]  /*20b0*/  UIMAD UR38, UR4, -0xe, UR38 ;  /* 0xfffffff2042678a4 */ /* 0x000fe4000f8e0226 */
[----:B------:R-:W-:Y:S01]  /*20c0*/  @UP1 ULOP3.LUT UR39, UR39, 0x1, UR4, 0x78, !UPT ;  /* 0x0000000127271892 */ /* 0x000fe2000f8e7804 */
[----:B---34-:R-:W-:Y:S11]  /*20d0*/  @!P0 BRA `(.L_x_32) ;  /* 0x0000004000348947 */ /* 0x018ff60003800000 */
.L_x_132:
[----:B---3--:R-:W-:Y:S01]  /*20e0*/  IMAD.SHL.U32 R0, R19, 0x40, RZ ;  /* 0x0000004013007824 */ /* 0x008fe200078e00ff */
[----:B------:R-:W-:Y:S01]  /*20f0*/  ULDC UR6, c[0x0][0x284] ;  /* 0x0000a10000067ab9 */ /* 0x000fe20000000800 */
[----:B------:R-:W-:Y:S01]  /*2100*/  IMAD.SHL.U32 R14, R22, 0x40, RZ ;  /* 0x00000040160e7824 */ /* 0x000fe200078e00ff */
[----:B------:R-:W-:Y:S01]  /*2110*/  SHF.R.S32.HI R11, RZ, 0x1f, R2 ;  /* 0x0000001fff0b7819 */ /* 0x000fe20000011402 */
[----:B------:R-:W-:Y:S01]  /*2120*/  ULDC.64 UR4, c[0x0][0x5d0] ;  /* 0x0001740000047ab9 */ /* 0x000fe20000000a00 */
[----:B------:R-:W-:Y:S01]  /*2130*/  ISETP.GE.AND P0, PT, R0, UR6, PT ;  /* 0x0000000600007c0c */ /* 0x000fe2000bf06270 */
[----:B--2---:R-:W-:Y:S01]  /*2140*/  IMAD.WIDE.U32 R4, R2, UR4, R8 ;  /* 0x0000000402047c25 */ /* 0x004fe2000f8e0008 */
[----:B------:R-:W-:Y:S02]  /*2150*/  SHF.R.S32.HI R15, RZ, 0x1f, R14 ;  /* 0x0000001fff0f7819 */ /* 0x000fe4000001140e */
[C---:B------:R-:W-:Y:S01]  /*2160*/  ISETP.GE.OR P0, PT, R14.reuse, R7, P0 ;  /* 0x000000070e00720c */ /* 0x040fe20000706670 */
[----:B-1----:R-:W-:Y:S01]  /*2170*/  IMAD R3, R11, UR4, RZ ;  /* 0x000000040b037c24 */ /* 0x002fe2000f8e02ff */
[----:B------:R-:W-:-:S03]  /*2180*/  IADD3 R4, P1, R14, R4, RZ ;  /* 0x000000040e047210 */ /* 0x000fc60007f3e0ff */
[----:B------:R-:W-:-:S05]  /*2190*/  IMAD R3, R2, UR5, R3 ;  /* 0x0000000502037c24 */ /* 0x000fca000f8e0203 */
[----:B------:R-:W-:-:S03]  /*21a0*/  IADD3.X R5, R15, R5, R3, P1, !PT ;  /* 0x000000050f057210 */ /* 0x000fc60000ffe403 */
[----:B------:R-:W-:Y:S05]  /*21b0*/  @P0 BRA `(.L_x_33) ;  /* 0x0000002000b00947 */ /* 0x000fea0003800000 */
[----:B------:R-:W1:Y:S01]  /*21c0*/  LDC.64 R74, c[0x0][0x5c8] ;  /* 0x00017200ff4a7b82 */ /* 0x000e620000000a00 */
[----:B-----5:R-:W-:Y:S01]  /*21d0*/  FSETP.NEU.AND P0, PT, R57, RZ, PT ;  /* 0x000000ff3900720b */ /* 0x020fe20003f0d000 */
[----:B------:R-:W-:Y:S01]  /*21e0*/  IMAD R3, R60, -0x2, R7 ;  /* 0xfffffffe3c037824 */ /* 0x000fe200078e0207 */
[----:B------:R-:W-:Y:S01]  /*21f0*/  BSSY B0, `(.L_x_33) ;  /* 0x0000228000007945 */ /* 0x000fe20003800000 */
[----:B------:R-:W-:-:S04]  /*2200*/  IMAD.WIDE R66, R19, 0x40, R58 ;  /* 0x0000004013427825 */ /* 0x000fc800078e023a */
[----:B------:R-:W-:Y:S02]  /*2210*/  IMAD.IADD R3, R3, 0x1, -R14 ;  /* 0x0000000103037824 */ /* 0x000fe400078e0a0e */
[----:B------:R-:W-:-:S03]  /*2220*/  IMAD.IADD R0, R65, 0x1, -R0 ;  /* 0x0000000141007824 */ /* 0x000fc600078e0a00 */
[----:B------:R-:W-:-:S04]  /*2230*/  ISETP.GT.AND P2, PT, R3, RZ, PT ;  /* 0x000000ff0300720c */ /* 0x000fc80003f44270 */
[----:B------:R-:W-:Y:S01]  /*2240*/  ISETP.GT.AND P1, PT, R0, RZ, P2 ;  /* 0x000000ff0000720c */ /* 0x000fe20001724270 */
[-C--:B-1----:R-:W-:Y:S02]  /*2250*/  IMAD R6, R67, R74.reuse, RZ ;  /* 0x0000004a43067224 */ /* 0x082fe400078e02ff */
[----:B------:R-:W-:-:S04]  /*2260*/  IMAD.WIDE.U32 R68, R66, R74, R4 ;  /* 0x0000004a42447225 */ /* 0x000fc800078e0004 */
[----:B------:R-:W-:-:S04]  /*2270*/  IMAD R5, R66, R75, R6 ;  /* 0x0000004b42057224 */ /* 0x000fc800078e0206 */
[----:B------:R-:W-:Y:S01]  /*2280*/  IMAD.IADD R7, R69, 0x1, R5 ;  /* 0x0000000145077824 */ /* 0x000fe200078e0205 */
[----:B------:R-:W-:Y:S06]  /*2290*/  @!P0 BRA `(.L_x_34) ;  /* 0x0000001400e48947 */ /* 0x000fec0003800000 */
[----:B------:R-:W1:Y:S01]  /*22a0*/  LDC.64 R72, c[0x0][0x5b8] ;  /* 0x00016e00ff487b82 */ /* 0x000e620000000a00 */
[----:B------:R-:W-:-:S07]  /*22b0*/  ULDC.64 UR4, c[0x0][0x5c0] ;  /* 0x0001700000047ab9 */ /* 0x000fce0000000a00 */
[----:B------:R-:W2:Y:S08]  /*22c0*/  LDC.64 R76, c[0x0][0x5b0] ;  /* 0x00016c00ff4c7b82 */ /* 0x000eb00000000a00 */
[----:B------:R-:W0:Y:S01]  /*22d0*/  LDC.64 R78, c[0x0][0x5a8] ;  /* 0x00016a00ff4e7b82 */ /* 0x000e220000000a00 */
[-C--:B-1----:R-:W-:Y:S02]  /*22e0*/  IMAD R6, R11, R72.reuse, RZ ;  /* 0x000000480b067224 */ /* 0x082fe400078e02ff */
[----:B------:R-:W-:-:S04]  /*22f0*/  IMAD.WIDE.U32 R4, R2, R72, R8 ;  /* 0x0000004802047225 */ /* 0x000fc800078e0008 */
[----:B------:R-:W-:Y:S01]  /*2300*/  IMAD R69, R2, R73, R6 ;  /* 0x0000004902457224 */ /* 0x000fe200078e0206 */
[----:B------:R-:W-:Y:S01]  /*2310*/  IADD3 R10, P0, R14, R4, RZ ;  /* 0x000000040e0a7210 */ /* 0x000fe20007f1e0ff */
[----:B--2---:R-:W-:-:S03]  /*2320*/  IMAD R4, R67, R76, RZ ;  /* 0x0000004c43047224 */ /* 0x004fc600078e02ff */
[----:B------:R-:W-:Y:S01]  /*2330*/  IADD3.X R11, R15, R5, R69, P0, !PT ;  /* 0x000000050f0b7210 */ /* 0x000fe200007fe445 */
[C---:B------:R-:W-:Y:S02]  /*2340*/  IMAD R73, R66.reuse, R77, R4 ;  /* 0x0000004d42497224 */ /* 0x040fe400078e0204 */
[----:B------:R-:W-:-:S04]  /*2350*/  IMAD.WIDE.U32 R4, R66, R76, R10 ;  /* 0x0000004c42047225 */ /* 0x000fc800078e000a */
[----:B------:R-:W-:Y:S01]  /*2360*/  IMAD.IADD R5, R5, 0x1, R73 ;  /* 0x0000000105057824 */ /* 0x000fe200078e0249 */
[----:B0-----:R-:W-:-:S04]  /*2370*/  LEA R12, P0, R4, R78, 0x1 ;  /* 0x0000004e040c7211 */ /* 0x001fc800078008ff */
[----:B------:R-:W-:-:S05]  /*2380*/  LEA.HI.X R13, R4, R79, R5, 0x1, P0 ;  /* 0x0000004f040d7211 */ /* 0x000fca00000f0c05 */
[----:B------:R-:W2:Y:S01]  /*2390*/  @P1 LDG.E.LTC128B.U16 R19, desc[UR36][R12.64] ;  /* 0x000000240c131981 */ /* 0x000ea2000c1e1520 */
[----:B------:R-:W-:Y:S01]  /*23a0*/  IMAD.WIDE.U32 R4, R66, R76, R14 ;  /* 0x0000004c42047225 */ /* 0x000fe200078e000e */
[----:B------:R-:W-:Y:S02]  /*23b0*/  BSSY B1, `(.L_x_35) ;  /* 0x0000015000017945 */ /* 0x000fe40003800000 */
[----:B------:R-:W-:-:S04]  /*23c0*/  IADD3 R20, P0, R8, R4, RZ ;  /* 0x0000000408147210 */ /* 0x000fc80007f1e0ff */
[----:B------:R-:W-:Y:S02]  /*23d0*/  IADD3.X R21, R9, R73, R5, P0, !PT ;  /* 0x0000004909157210 */ /* 0x000fe400007fe405 */
[----:B------:R-:W-:Y:S01]  /*23e0*/  LEA R6, P0, R68, UR4, 0x1 ;  /* 0x0000000444067c11 */ /* 0x000fe2000f8008ff */
[----:B------:R-:W-:-:S03]  /*23f0*/  IMAD.WIDE.U32 R20, R2, R72, R20 ;  /* 0x0000004802147225 */ /* 0x000fc600078e0014 */
[----:B------:R-:W-:Y:S02]  /*2400*/  LEA.HI.X R7, R68, UR5, R7, 0x1, P0 ;  /* 0x0000000544077c11 */ /* 0x000fe400080f0c07 */
[----:B------:R-:W-:-:S04]  /*2410*/  ISETP.GT.AND P0, PT, R3, 0x1, PT ;  /* 0x000000010300780c */ /* 0x000fc80003f04270 */
[----:B------:R-:W-:Y:S01]  /*2420*/  ISETP.GT.AND P3, PT, R0, RZ, P0 ;  /* 0x000000ff0000720c */ /* 0x000fe20000764270 */
[----:B--2---:R-:W-:-:S04]  /*2430*/  IMAD.U32 R4, R19, 0x10000, RZ ;  /* 0x0001000013047824 */ /* 0x004fc800078e00ff */
[----:B------:R-:W-:Y:S01]  /*2440*/  FMUL R5, R4, R57 ;  /* 0x0000003904057220 */ /* 0x000fe20000400000 */
[----:B------:R-:W-:-:S03]  /*2450*/  LEA R4, P4, R20, R78, 0x1 ;  /* 0x0000004e14047211 */ /* 0x000fc600078808ff */
[----:B------:R-:W-:-:S05]  /*2460*/  FFMA R5, R24, R56, R5 ;  /* 0x0000003818057223 */ /* 0x000fca0000000005 */
[----:B------:R-:W-:Y:S01]  /*2470*/  F2FP.BF16.F32.PACK_AB R12, RZ, R5 ;  /* 0x00000005ff0c723e */ /* 0x000fe200000010ff */
[----:B------:R-:W-:-:S03]  /*2480*/  IMAD.IADD R5, R69, 0x1, R21 ;  /* 0x0000000145057824 */ /* 0x000fc600078e0215 */
[----:B------:R-:W-:Y:S01]  /*2490*/  PRMT R13, R12, 0x7610, R13 ;  /* 0x000076100c0d7816 */ /* 0x000fe2000000000d */
[----:B------:R-:W-:Y:S01]  /*24a0*/  IMAD.SHL.U32 R12, R76, 0x8, RZ ;  /* 0x000000084c0c7824 */ /* 0x000fe200078e00ff */
[----:B------:R-:W-:-:S03]  /*24b0*/  LEA.HI.X R5, R20, R79, R5, 0x1, P4 ;  /* 0x0000004f14057211 */ /* 0x000fc600020f0c05 */
[----:B------:R0:W-:Y:S02]  /*24c0*/  @P1 STG.E.U16 desc[UR36][R6.64], R13 ;  /* 0x0000000d06001986 */ /* 0x0001e4000c101524 */
[----:B0-----:R-:W-:Y:S01]  /*24d0*/  SHF.L.U64.HI R13, R76, 0x3, R77 ;  /* 0x000000034c0d7819 */ /* 0x001fe2000001024d */
[----:B------:R-:W-:Y:S06]  /*24e0*/  @!P3 BRA `(.L_x_36) ;  /* 0x000000000004b947 */ /* 0x000fec0003800000 */
[----:B------:R0:W5:Y:S02]  /*24f0*/  LDG.E.LTC128B.U16 R19, desc[UR36][R4.64+0x2] ;  /* 0x0000022404137981 */ /* 0x000164000c1e1520 */
.L_x_36:
[----:B------:R-:W-:Y:S05]  /*2500*/  BSYNC B1 ;  /* 0x0000000000017941 */ /* 0x000fea0003800000 */
.L_x_35:
[----:B------:R-:W-:Y:S01]  /*2510*/  IMAD.WIDE.U32 R66, R66, R76, R12 ;  /* 0x0000004c42427225 */ /* 0x000fe200078e000c */
[----:B------:R-:W-:-:S03]  /*2520*/  ISETP.GT.AND P2, PT, R0, 0x8, P2 ;  /* 0x000000080000780c */ /* 0x000fc60001744270 */
[----:B-----5:R-:W-:Y:S01]  /*2530*/  IMAD.U32 R20, R19, 0x10000, RZ ;  /* 0x0001000013147824 */ /* 0x020fe200078e00ff */
[----:B------:R-:W-:Y:S01]  /*2540*/  IADD3 R10, P1, R10, R66, RZ ;  /* 0x000000420a0a7210 */ /* 0x000fe20007f3e0ff */
[----:B------:R-:W-:Y:S02]  /*2550*/  IMAD.IADD R73, R73, 0x1, R67 ;  /* 0x0000000149497824 */ /* 0x000fe400078e0243 */
[----:B------:R-:W-:Y:S02]  /*2560*/  FMUL R20, R20, R57 ;  /* 0x0000003914147220 */ /* 0x000fe40000400000 */
[----:B------:R-:W-:Y:S01]  /*2570*/  IMAD.X R11, R73, 0x1, R11, P1 ;  /* 0x00000001490b7824 */ /* 0x000fe200008e060b */
[----:B------:R-:W-:Y:S01]  /*2580*/  LEA R12, P1, R10, R78, 0x1 ;  /* 0x0000004e0a0c7211 */ /* 0x000fe200078208ff */
[----:B------:R-:W-:-:S03]  /*2590*/  FFMA R20, R25, R56, R20 ;  /* 0x0000003819147223 */ /* 0x000fc60000000014 */
[----:B------:R-:W-:Y:S02]  /*25a0*/  LEA.HI.X R13, R10, R79, R11, 0x1, P1 ;  /* 0x0000004f0a0d7211 */ /* 0x000fe400008f0c0b */
[----:B------:R-:W-:-:S05]  /*25b0*/  F2FP.BF16.F32.PACK_AB R20, RZ, R20 ;  /* 0x00000014ff14723e */ /* 0x000fca00000010ff */
[----:B------:R1:W-:Y:S04]  /*25c0*/  @P3 STG.E.U16 desc[UR36][R6.64+0x2], R20 ;  /* 0x0000021406003986 */ /* 0x0003e8000c101524 */
[----:B------:R-:W2:Y:S01]  /*25d0*/  @P2 LDG.E.LTC128B.U16 R19, desc[UR36][R12.64] ;  /* 0x000000240c132981 */ /* 0x000ea2000c1e1520 */
[----:B------:R-:W-:Y:S01]  /*25e0*/  IADD3 R14, P1, P3, R8, R66, R14 ;  /* 0x00000042080e7210 */ /* 0x000fe20007b3e00e */
[----:B------:R-:W-:Y:S01]  /*25f0*/  BSSY B1, `(.L_x_37) ;  /* 0x0000011000017945 */ /* 0x000fe20003800000 */
[C---:B------:R-:W-:Y:S02]  /*2600*/  SHF.L.U64.HI R11, R74.reuse, 0x4, R75 ;  /* 0x000000044a0b7819 */ /* 0x040fe4000001024b */
[----:B------:R-:W-:Y:S02]  /*2610*/  IADD3.X R15, R9, R73, R15, P1, P3 ;  /* 0x00000049090f7210 */ /* 0x000fe40000fe640f */
[----:B------:R-:W-:-:S02]  /*2620*/  LEA R10, P1, R74, R6, 0x4 ;  /* 0x000000064a0a7211 */ /* 0x000fc400078220ff */
[----:B------:R-:W-:Y:S01]  /*2630*/  ISETP.GT.AND P0, PT, R0, 0x8, P0 ;  /* 0x000000080000780c */ /* 0x000fe20000704270 */
[----:B------:R-:W-:-:S04]  /*2640*/  IMAD.WIDE.U32 R14, R2, R72, R14 ;  /* 0x00000048020e7225 */ /* 0x000fc800078e000e */
[----:B------:R-:W-:Y:S02]  /*2650*/  IMAD.X R11, R11, 0x1, R7, P1 ;  /* 0x000000010b0b7824 */ /* 0x000fe400008e0607 */
[----:B------:R-:W-:Y:S02]  /*2660*/  IMAD.IADD R2, R69, 0x1, R15 ;  /* 0x0000000145027824 */ /* 0x000fe400078e020f */
[----:B--2---:R-:W-:-:S04]  /*2670*/  IMAD.U32 R8, R19, 0x10000, RZ ;  /* 0x0001000013087824 */ /* 0x004fc800078e00ff */
[----:B------:R-:W-:Y:S01]  /*2680*/  FMUL R9, R8, R57 ;  /* 0x0000003908097220 */ /* 0x000fe20000400000 */
[----:B------:R-:W-:-:S03]  /*2690*/  LEA R8, P3, R14, R78, 0x1 ;  /* 0x0000004e0e087211 */ /* 0x000fc600078608ff */
[----:B------:R-:W-:-:S05]  /*26a0*/  FFMA R9, R26, R56, R9 ;  /* 0x000000381a097223 */ /* 0x000fca0000000009 */
[----:B------:R-:W-:Y:S02]  /*26b0*/  F2FP.BF16.F32.PACK_AB R12, RZ, R9 ;  /* 0x00000009ff0c723e */ /* 0x000fe400000010ff */
[----:B------:R-:W-:-:S03]  /*26c0*/  LEA.HI.X R9, R14, R79, R2, 0x1, P3 ;  /* 0x0000004f0e097211 */ /* 0x000fc600018f0c02 */
[----:B------:R1:W-:Y:S01]  /*26d0*/  @P2 STG.E.U16 desc[UR36][R10.64], R12 ;  /* 0x0000000c0a002986 */ /* 0x0003e2000c101524 */
[----:B------:R-:W-:Y:S05]  /*26e0*/  @!P0 BRA `(.L_x_38) ;  /* 0x0000000000048947 */ /* 0x000fea0003800000 */
[----:B------:R2:W5:Y:S02]  /*26f0*/  LDG.E.LTC128B.U16 R19, desc[UR36][R8.64+0x2] ;  /* 0x0000022408137981 */ /* 0x000564000c1e1520 */
.L_x_38:
[----:B------:R-:W-:Y:S05]  /*2700*/  BSYNC B1 ;  /* 0x0000000000017941 */ /* 0x000fea0003800000 */
.L_x_37:
[----:B-----5:R-:W-:Y:S01]  /*2710*/  IMAD.U32 R2, R19, 0x10000, RZ ;  /* 0x0001000013027824 */ /* 0x020fe200078e00ff */
[----:B------:R-:W-:Y:S01]  /*2720*/  ISETP.GT.AND P1, PT, R3, 0x8, PT ;  /* 0x000000080300780c */ /* 0x000fe20003f24270 */
[----:B------:R-:W-:Y:S02]  /*2730*/  BSSY B1, `(.L_x_39) ;  /* 0x0000008000017945 */ /* 0x000fe40003800000 */
[----:B------:R-:W-:Y:S01]  /*2740*/  FMUL R2, R2, R57 ;  /* 0x0000003902027220 */ /* 0x000fe20000400000 */
[----:B------:R-:W-:-:S03]  /*2750*/  ISETP.GT.AND P2, PT, R0, RZ, P1 ;  /* 0x000000ff0000720c */ /* 0x000fc60000f44270 */
[----:B------:R-:W-:-:S05]  /*2760*/  FFMA R2, R27, R56, R2 ;  /* 0x000000381b027223 */ /* 0x000fca0000000002 */
[----:B------:R-:W-:-:S05]  /*2770*/  F2FP.BF16.F32.PACK_AB R2, RZ, R2 ;  /* 0x00000002ff02723e */ /* 0x000fca00000010ff */
[----:B------:R3:W-:Y:S01]  /*2780*/  @P0 STG.E.U16 desc[UR36][R10.64+0x2], R2 ;  /* 0x000002020a000986 */ /* 0x0007e2000c101524 */
[----:B------:R-:W-:Y:S05]  /*2790*/  @!P2 BRA `(.L_x_40) ;  /* 0x000000000004a947 */ /* 0x000fea0003800000 */
[----:B------:R4:W5:Y:S02]  /*27a0*/  LDG.E.LTC128B.U16 R19, desc[UR36][R4.64+0x10] ;  /* 0x0000102404137981 */ /* 0x000964000c1e1520 */
.L_x_40:
[----:B------:R-:W-:Y:S05]  /*27b0*/  BSYNC B1 ;  /* 0x0000000000017941 */ /* 0x000fea0003800000 */
.L_x_39:
[----:B---3-5:R-:W-:Y:S01]  /*27c0*/  IMAD.U32 R2, R19, 0x10000, RZ ;  /* 0x0001000013027824 */ /* 0x028fe200078e00ff */
        /* <DEDUP_REMOVED lines=9> */
.L_x_42:
[----:B------:R-:W-:Y:S05]  /*2860*/  BSYNC B1 ;  /* 0x0000000000017941 */ /* 0x000fea0003800000 */
.L_x_41:
[----:B-----5:R-:W-:Y:S01]  /*2870*/  IMAD.U32 R2, R19, 0x10000, RZ ;  /* 0x0001000013027824 */ /* 0x020fe200078e00ff */
[----:B------:R-:W-:Y:S01]  /*2880*/  ISETP.GT.AND P1, PT, R0, 0x8, P1 ;  /* 0x000000080000780c */ /* 0x000fe20000f24270 */
[----:B------:R-:W-:Y:S02]  /*2890*/  BSSY B1, `(.L_x_43) ;  /* 0x0000007000017945 */ /* 0x000fe40003800000 */
[----:B------:R-:W-:-:S04]  /*28a0*/  FMUL R2, R2, R57 ;  /* 0x0000003902027220 */ /* 0x000fc80000400000 */
[----:B------:R-:W-:-:S05]  /*28b0*/  FFMA R2, R29, R56, R2 ;  /* 0x000000381d027223 */ /* 0x000fca0000000002 */
[----:B------:R-:W-:-:S05]  /*28c0*/  F2FP.BF16.F32.PACK_AB R2, RZ, R2 ;  /* 0x00000002ff02723e */ /* 0x000fca00000010ff */
[----:B------:R0:W-:Y:S01]  /*28d0*/  @P3 STG.E.U16 desc[UR36][R6.64+0x12], R2 ;  /* 0x0000120206003986 */ /* 0x0001e2000c101524 */
[----:B------:R-:W-:Y:S05]  /*28e0*/  @!P1 BRA `(.L_x_44) ;  /* 0x0000000000049947 */ /* 0x000fea0003800000 */
[----:B------:R0:W5:Y:S02]  /*28f0*/  LDG.E.LTC128B.U16 R19, desc[UR36][R8.64+0x10] ;  /* 0x0000102408137981 */ /* 0x000164000c1e1520 */
.L_x_44:
[----:B------:R-:W-:Y:S05]  /*2900*/  BSYNC B1 ;  /* 0x0000000000017941 */ /* 0x000fea0003800000 */
.L_x_43:
[----:B0----5:R-:W-:Y:S01]  /*2910*/  IMAD.U32 R2, R19, 0x10000, RZ ;  /* 0x0001000013027824 */ /* 0x021fe200078e00ff */
[----:B------:R-:W-:Y:S01]  /*2920*/  ISETP.GT.AND P0, PT, R0, 0x8, P0 ;  /* 0x000000080000780c */ /* 0x000fe20000704270 */
[----:B------:R-:W-:Y:S02]  /*2930*/  BSSY B1, `(.L_x_45) ;  /* 0x0000007000017945 */ /* 0x000fe40003800000 */
[----:B---3--:R-:W-:-:S04]  /*2940*/  FMUL R13, R2, R57 ;  /* 0x00000039020d7220 */ /* 0x008fc80000400000 */
[----:B------:R-:W-:-:S05]  /*2950*/  FFMA R13, R30, R56, R13 ;  /* 0x000000381e0d7223 */ /* 0x000fca000000000d */
[----:B------:R-:W-:-:S05]  /*2960*/  F2FP.BF16.F32.PACK_AB R13, RZ, R13 ;  /* 0x0000000dff0d723e */ /* 0x000fca00000010ff */
[----:B------:R0:W-:Y:S01]  /*2970*/  @P1 STG.E.U16 desc[UR36][R10.64+0x10], R13 ;  /* 0x0000100d0a001986 */ /* 0x0001e2000c101524 */
[----:B------:R-:W-:Y:S05]  /*2980*/  @!P0 BRA `(.L_x_46) ;  /* 0x0000000000048947 */ /* 0x000fea0003800000 */
[----:B------:R3:W5:Y:S02]  /*2990*/  LDG.E.LTC128B.U16 R19, desc[UR36][R8.64+0x12] ;  /* 0x0000122408137981 */ /* 0x000764000c1e1520 */
.L_x_46:
[----:B------:R-:W-:Y:S05]  /*29a0*/  BSYNC B1 ;  /* 0x0000000000017941 */ /* 0x000fea0003800000 */
.L_x_45:
        /* <DEDUP_REMOVED lines=10> */
.L_x_48:
[----:B------:R-:W-:Y:S05]  /*2a50*/  BSYNC B1 ;  /* 0x0000000000017941 */ /* 0x000fea0003800000 */
.L_x_47:
[----:B0----5:R-:W-:Y:S01]  /*2a60*/  IMAD.U32 R2, R19, 0x10000, RZ ;  /* 0x0001000013027824 */ /* 0x021fe200078e00ff */
        /* <DEDUP_REMOVED lines=9> */
.L_x_50:
[----:B------:R-:W-:Y:S05]  /*2b00*/  BSYNC B1 ;  /* 0x0000000000017941 */ /* 0x000fea0003800000 */
.L_x_49:
        /* <DEDUP_REMOVED lines=9> */
.L_x_52:
[----:B------:R-:W-:Y:S05]  /*2ba0*/  BSYNC B1 ;  /* 0x0000000000017941 */ /* 0x000fea0003800000 */
.L_x_51:
[----:B0----5:R-:W-:Y:S01]  /*2bb0*/  IMAD.U32 R2, R19, 0x10000, RZ ;  /* 0x0001000013027824 */ /* 0x021fe200078e00ff */
        /* <DEDUP_REMOVED lines=8> */
.L_x_54:
[----:B------:R-:W-:Y:S05]  /*2c40*/  BSYNC B1 ;  /* 0x0000000000017941 */ /* 0x000fea0003800000 */
.L_x_53:
        /* <DEDUP_REMOVED lines=10> */
.L_x_56:
[----:B------:R-:W-:Y:S05]  /*2cf0*/  BSYNC B1 ;  /* 0x0000000000017941 */ /* 0x000fea0003800000 */
.L_x_55:
        /* <DEDUP_REMOVED lines=10> */
.L_x_58:
[----:B------:R-:W-:Y:S05]  /*2da0*/  BSYNC B1 ;  /* 0x0000000000017941 */ /* 0x000fea0003800000 */
.L_x_57:
        /* <DEDUP_REMOVED lines=9> */
.L_x_60:
[----:B------:R-:W-:Y:S05]  /*2e40*/  BSYNC B1 ;  /* 0x0000000000017941 */ /* 0x000fea0003800000 */
.L_x_59:
        /* <DEDUP_REMOVED lines=9> */
.L_x_62:
[----:B------:R-:W-:Y:S05]  /*2ee0*/  BSYNC B1 ;  /* 0x0000000000017941 */ /* 0x000fea0003800000 */
.L_x_61:
        /* <DEDUP_REMOVED lines=10> */
.L_x_64:
[----:B------:R-:W-:Y:S05]  /*2f90*/  BSYNC B1 ;  /* 0x0000000000017941 */ /* 0x000fea0003800000 */
.L_x_63:
        /* <DEDUP_REMOVED lines=10> */
.L_x_66:
[----:B------:R-:W-:Y:S05]  /*3040*/  BSYNC B1 ;  /* 0x0000000000017941 */ /* 0x000fea0003800000 */
.L_x_65:
        /* <DEDUP_REMOVED lines=9> */
.L_x_68:
[----:B------:R-:W-:Y:S05]  /*30e0*/  BSYNC B1 ;  /* 0x0000000000017941 */ /* 0x000fea0003800000 */
.L_x_67:
        /* <DEDUP_REMOVED lines=9> */
.L_x_70:
[----:B------:R-:W-:Y:S05]  /*3180*/  BSYNC B1 ;  /* 0x0000000000017941 */ /* 0x000fea0003800000 */
.L_x_69:
        /* <DEDUP_REMOVED lines=10> */
.L_x_72:
[----:B------:R-:W-:Y:S05]  /*3230*/  BSYNC B1 ;  /* 0x0000000000017941 */ /* 0x000fea0003800000 */
.L_x_71:
        /* <DEDUP_REMOVED lines=10> */
.L_x_74:
[----:B------:R-:W-:Y:S05]  /*32e0*/  BSYNC B1 ;  /* 0x0000000000017941 */ /* 0x000fea0003800000 */
.L_x_73:
        /* <DEDUP_REMOVED lines=9> */
.L_x_76:
[----:B------:R-:W-:Y:S05]  /*3380*/  BSYNC B1 ;  /* 0x0000000000017941 */ /* 0x000fea0003800000 */
.L_x_75:
        /* <DEDUP_REMOVED lines=9> */
.L_x_78:
[----:B------:R-:W-:Y:S05]  /*3420*/  BSYNC B1 ;  /* 0x0000000000017941 */ /* 0x000fea0003800000 */
.L_x_77:
        /* <DEDUP_REMOVED lines=10> */
.L_x_80:
[----:B------:R-:W-:Y:S05]  /*34d0*/  BSYNC B1 ;  /* 0x0000000000017941 */ /* 0x000fea0003800000 */
.L_x_79:
        /* <DEDUP_REMOVED lines=10> */
.L_x_82:
[----:B------:R-:W-:Y:S05]  /*3580*/  BSYNC B1 ;  /* 0x0000000000017941 */ /* 0x000fea0003800000 */
.L_x_81:
        /* <DEDUP_REMOVED lines=9> */
.L_x_84:
[----:B------:R-:W-:Y:S05]  /*3620*/  BSYNC B1 ;  /* 0x0000000000017941 */ /* 0x000fea0003800000 */
.L_x_83:
        /* <DEDUP_REMOVED lines=9> */
.L_x_86:
[----:B------:R-:W-:Y:S05]  /*36c0*/  BSYNC B1 ;  /* 0x0000000000017941 */ /* 0x000fea0003800000 */
.L_x_85:
        /* <DEDUP_REMOVED lines=10> */
.L_x_88:
[----:B------:R-:W-:Y:S05]  /*3770*/  BSYNC B1 ;  /* 0x0000000000017941 */ /* 0x000fea0003800000 */
.L_x_87:
[----:B0----5:R-:W-:Y:S01]  /*3780*/  IMAD.U32 R2, R19, 0x10000, RZ ;  /* 0x0001000013027824 */ /* 0x021fe200078e00ff */
[----:B------:R-:W-:Y:S01]  /*3790*/  ISETP.GT.AND P0, PT, R3, 0x39, PT ;  /* 0x000000390300780c */ /* 0x000fe20003f04270 */
[----:B------:R-:W-:Y:S01]  /*37a0*/  @P2 IMAD.MOV.U32 R3, RZ, RZ, R7 ;  /* 0x000000ffff032224 */ /* 0x000fe200078e0007 */
[----:B------:R-:W-:Y:S01]  /*37b0*/  BSSY B1, `(.L_x_89) ;  /* 0x0000009000017945 */ /* 0x000fe20003800000 */
[----:B------:R-:W-:Y:S01]  /*37c0*/  FMUL R13, R2, R57 ;  /* 0x00000039020d7220 */ /* 0x000fe20000400000 */
[----:B------:R-:W-:Y:S01]  /*37d0*/  @P2 IMAD.MOV.U32 R2, RZ, RZ, R6 ;  /* 0x000000ffff022224 */ /* 0x000fe200078e0006 */
[----:B------:R-:W-:Y:S02]  /*37e0*/  ISETP.GT.AND P3, PT, R0, RZ, P0 ;  /* 0x000000ff0000720c */ /* 0x000fe40000764270 */
[----:B------:R-:W-:-:S05]  /*37f0*/  FFMA R13, R52, R56, R13 ;  /* 0x00000038340d7223 */ /* 0x000fca000000000d */
[----:B------:R-:W-:-:S05]  /*3800*/  F2FP.BF16.F32.PACK_AB R13, RZ, R13 ;  /* 0x0000000dff0d723e */ /* 0x000fca00000010ff */
[----:B------:R0:W-:Y:S01]  /*3810*/  @P2 STG.E.U16 desc[UR36][R2.64+0x70], R13 ;  /* 0x0000700d02002986 */ /* 0x0001e2000c101524 */
[----:B------:R-:W-:Y:S05]  /*3820*/  @!P3 BRA `(.L_x_90) ;  /* 0x000000000004b947 */ /* 0x000fea0003800000 */
[----:B------:R0:W5:Y:S02]  /*3830*/  LDG.E.LTC128B.U16 R19, desc[UR36][R4.64+0x72] ;  /* 0x0000722404137981 */ /* 0x000164000c1e1520 */
.L_x_90:
[----:B------:R-:W-:Y:S05]  /*3840*/  BSYNC B1 ;  /* 0x0000000000017941 */ /* 0x000fea0003800000 */
.L_x_89:
        /* <DEDUP_REMOVED lines=9> */
.L_x_92:
[----:B------:R-:W-:Y:S05]  /*38e0*/  BSYNC B1 ;  /* 0x0000000000017941 */ /* 0x000fea0003800000 */
.L_x_91:
[----:B0----5:R-:W-:Y:S01]  /*38f0*/  IMAD.U32 R2, R19, 0x10000, RZ ;  /* 0x0001000013027824 */ /* 0x021fe200078e00ff */
[----:B------:R-:W-:Y:S01]  /*3900*/  ISETP.GT.AND P0, PT, R0, 0x8, P0 ;  /* 0x000000080000780c */ /* 0x000fe20000704270 */
[----:B------:R-:W-:Y:S02]  /*3910*/  BSSY B1, `(.L_x_93) ;  /* 0x000000a000017945 */ /* 0x000fe40003800000 */
[----:B------:R-:W-:Y:S01]  /*3920*/  FMUL R3, R2, R57 ;  /* 0x0000003902037220 */ /* 0x000fe20000400000 */
[----:B------:R-:W-:-:S03]  /*3930*/  @P1 IMAD.MOV.U32 R2, RZ, RZ, R10 ;  /* 0x000000ffff021224 */ /* 0x000fc600078e000a */
[----:B------:R-:W-:-:S05]  /*3940*/  FFMA R3, R54, R56, R3 ;  /* 0x0000003836037223 */ /* 0x000fca0000000003 */
[----:B------:R-:W-:-:S04]  /*3950*/  F2FP.BF16.F32.PACK_AB R3, RZ, R3 ;  /* 0x00000003ff03723e */ /* 0x000fc800000010ff */
[----:B----4-:R-:W-:Y:S01]  /*3960*/  PRMT R4, R3, 0x7610, R4 ;  /* 0x0000761003047816 */ /* 0x010fe20000000004 */
[----:B------:R-:W-:-:S05]  /*3970*/  @P1 IMAD.MOV.U32 R3, RZ, RZ, R11 ;  /* 0x000000ffff031224 */ /* 0x000fca00078e000b */
[----:B------:R0:W-:Y:S01]  /*3980*/  @P1 STG.E.U16 desc[UR36][R2.64+0x70], R4 ;  /* 0x0000700402001986 */ /* 0x0001e2000c101524 */
[----:B------:R-:W-:Y:S05]  /*3990*/  @!P0 BRA `(.L_x_94) ;  /* 0x0000000000048947 */ /* 0x000fea0003800000 */
[----:B------:R4:W5:Y:S02]  /*39a0*/  LDG.E.LTC128B.U16 R19, desc[UR36][R8.64+0x72] ;  /* 0x0000722408137981 */ /* 0x000964000c1e1520 */
.L_x_94:
[----:B------:R-:W-:Y:S05]  /*39b0*/  BSYNC B1 ;  /* 0x0000000000017941 */ /* 0x000fea0003800000 */
.L_x_93:
[----:B------:R-:W-:Y:S05]  /*39c0*/  @!P0 BRA `(.L_x_95) ;  /* 0x0000000800a88947 */ /* 0x000fea0003800000 */
[----:B-----5:R-:W-:-:S04]  /*39d0*/  IMAD.U32 R0, R19, 0x10000, RZ ;  /* 0x0001000013007824 */ /* 0x020fc800078e00ff */
[----:B------:R-:W-:-:S04]  /*39e0*/  FMUL R0, R0, R57 ;  /* 0x0000003900007220 */ /* 0x000fc80000400000 */
[----:B------:R-:W-:-:S05]  /*39f0*/  FFMA R0, R55, R56, R0 ;  /* 0x0000003837007223 */ /* 0x000fca0000000000 */
[----:B------:R-:W-:-:S05]  /*3a00*/  F2FP.BF16.F32.PACK_AB R0, RZ, R0 ;  /* 0x00000000ff00723e */ /* 0x000fca00000010ff */
[----:B------:R0:W-:Y:S01]  /*3a10*/  STG.E.U16 desc[UR36][R10.64+0x72], R0 ;  /* 0x000072000a007986 */ /* 0x0001e2000c101524 */
[----:B------:R-:W-:Y:S05]  /*3a20*/  BRA `(.L_x_95) ;  /* 0x0000000800907947 */ /* 0x000fea0003800000 */
.L_x_34:
[----:B------:R-:W-:Y:S01]  /*3a30*/  ISETP.GT.AND P0, PT, R3, 0x1, PT ;  /* 0x000000010300780c */ /* 0x000fe20003f04270 */
[----:B------:R-:W-:Y:S01]  /*3a40*/  ULDC.64 UR4, c[0x0][0x5c0] ;  /* 0x0001700000047ab9 */ /* 0x000fe20000000a00 */
[-C--:B------:R-:W-:Y:S01]  /*3a50*/  FMUL R24, R24, R56.reuse ;  /* 0x0000003818187220 */ /* 0x080fe20000400000 */
[-C--:B------:R-:W-:Y:S01]  /*3a60*/  FMUL R25, R25, R56.reuse ;  /* 0x0000003819197220 */ /* 0x080fe20000400000 */
[----:B------:R-:W-:Y:S01]  /*3a70*/  ISETP.GT.AND P3, PT, R0, RZ, P0 ;  /* 0x000000ff0000720c */ /* 0x000fe20000764270 */
[-C--:B------:R-:W-:Y:S01]  /*3a80*/  FMUL R26, R26, R56.reuse ;  /* 0x000000381a1a7220 */ /* 0x080fe20000400000 */
[----:B------:R-:W-:Y:S01]  /*3a90*/  LEA R4, P4, R68, UR4, 0x1 ;  /* 0x0000000444047c11 */ /* 0x000fe2000f8808ff */
[----:B------:R-:W-:Y:S01]  /*3aa0*/  FMUL R27, R27, R56 ;  /* 0x000000381b1b7220 */ /* 0x000fe20000400000 */
[----:B------:R-:W-:Y:S01]  /*3ab0*/  F2FP.BF16.F32.PACK_AB R24, RZ, R24 ;  /* 0x00000018ff18723e */ /* 0x000fe200000010ff */
[-C--:B------:R-:W-:Y:S01]  /*3ac0*/  FMUL R28, R28, R56.reuse ;  /* 0x000000381c1c7220 */ /* 0x080fe20000400000 */
[----:B------:R-:W-:Y:S01]  /*3ad0*/  LEA.HI.X R5, R68, UR5, R7, 0x1, P4 ;  /* 0x0000000544057c11 */ /* 0x000fe2000a0f0c07 */
[-C--:B------:R-:W-:Y:S01]  /*3ae0*/  FMUL R29, R29, R56.reuse ;  /* 0x000000381d1d7220 */ /* 0x080fe20000400000 */
[----:B------:R-:W-:Y:S01]  /*3af0*/  F2FP.BF16.F32.PACK_AB R25, RZ, R25 ;  /* 0x00000019ff19723e */ /* 0x000fe200000010ff */
[-C--:B------:R-:W-:Y:S01]  /*3b00*/  FMUL R30, R30, R56.reuse ;  /* 0x000000381e1e7220 */ /* 0x080fe20000400000 */
[----:B------:R-:W-:Y:S01]  /*3b10*/  SHF.L.U64.HI R75, R74, 0x4, R75 ;  /* 0x000000044a4b7819 */ /* 0x000fe2000001024b */
[----:B------:R-:W-:Y:S01]  /*3b20*/  @P1 STG.E.U16 desc[UR36][R4.64], R24 ;  /* 0x0000001804001986 */ /* 0x000fe2000c101524 */
[----:B------:R-:W-:Y:S01]  /*3b30*/  ISETP.GT.AND P1, PT, R3, 0x8, PT ;  /* 0x000000080300780c */ /* 0x000fe20003f24270 */
[----:B------:R-:W-:Y:S01]  /*3b40*/  FMUL R31, R31, R56 ;  /* 0x000000381f1f7220 */ /* 0x000fe20000400000 */
[----:B------:R-:W-:Y:S01]  /*3b50*/  ISETP.GT.AND P4, PT, R0, 0x8, P0 ;  /* 0x000000080000780c */ /* 0x000fe20000784270 */
[----:B------:R-:W-:Y:S01]  /*3b60*/  @P3 STG.E.U16 desc[UR36][R4.64+0x2], R25 ;  /* 0x0000021904003986 */ /* 0x000fe2000c101524 */
[----:B------:R-:W-:Y:S01]  /*3b70*/  LEA R6, P3, R74, R4, 0x4 ;  /* 0x000000044a067211 */ /* 0x000fe200078620ff */
[-C--:B------:R-:W-:Y:S01]  /*3b80*/  FMUL R32, R32, R56.reuse ;  /* 0x0000003820207220 */ /* 0x080fe20000400000 */
[C---:B------:R-:W-:Y:S01]  /*3b90*/  ISETP.GT.AND P2, PT, R0.reuse, 0x8, P2 ;  /* 0x000000080000780c */ /* 0x040fe20001744270 */
[-C--:B------:R-:W-:Y:S01]  /*3ba0*/  FMUL R33, R33, R56.reuse ;  /* 0x0000003821217220 */ /* 0x080fe20000400000 */
[----:B------:R-:W-:Y:S01]  /*3bb0*/  ISETP.GT.AND P0, PT, R3, 0x9, PT ;  /* 0x000000090300780c */ /* 0x000fe20003f04270 */
[----:B------:R-:W-:Y:S01]  /*3bc0*/  IMAD.X R7, R75, 0x1, R5, P3 ;  /* 0x000000014b077824 */ /* 0x000fe200018e0605 */
[----:B------:R-:W-:Y:S01]  /*3bd0*/  ISETP.GT.AND P5, PT, R0, RZ, P1 ;  /* 0x000000ff0000720c */ /* 0x000fe20000fa4270 */
[-C--:B------:R-:W-:Y:S01]  /*3be0*/  FMUL R34, R34, R56.reuse ;  /* 0x0000003822227220 */ /* 0x080fe20000400000 */
[----:B------:R-:W-:Y:S01]  /*3bf0*/  ISETP.GT.AND P3, PT, R0, RZ, P0 ;  /* 0x000000ff0000720c */ /* 0x000fe20000764270 */
[----:B------:R-:W-:Y:S01]  /*3c00*/  FMUL R35, R35, R56 ;  /* 0x0000003823237220 */ /* 0x000fe20000400000 */
[----:B------:R-:W-:Y:S01]  /*3c10*/  F2FP.BF16.F32.PACK_AB R26, RZ, R26 ;  /* 0x0000001aff1a723e */ /* 0x000fe200000010ff */
[-C--:B------:R-:W-:Y:S01]  /*3c20*/  FMUL R36, R36, R56.reuse ;  /* 0x0000003824247220 */ /* 0x080fe20000400000 */
[----:B------:R-:W-:Y:S01]  /*3c30*/  F2FP.BF16.F32.PACK_AB R27, RZ, R27 ;  /* 0x0000001bff1b723e */ /* 0x000fe200000010ff */
[----:B------:R-:W-:Y:S01]  /*3c40*/  FMUL R37, R37, R56 ;  /* 0x0000003825257220 */ /* 0x000fe20000400000 */
[----:B------:R-:W-:Y:S01]  /*3c50*/  F2FP.BF16.F32.PACK_AB R28, RZ, R28 ;  /* 0x0000001cff1c723e */ /* 0x000fe200000010ff */
[----:B------:R-:W-:Y:S01]  /*3c60*/  @P2 STG.E.U16 desc[UR36][R6.64], R26 ;  /* 0x0000001a06002986 */ /* 0x000fe2000c101524 */
[----:B------:R-:W-:Y:S01]  /*3c70*/  F2FP.BF16.F32.PACK_AB R29, RZ, R29 ;  /* 0x0000001dff1d723e */ /* 0x000fe200000010ff */
[-C--:B------:R-:W-:Y:S01]  /*3c80*/  FMUL R38, R38, R56.reuse ;  /* 0x0000003826267220 */ /* 0x080fe20000400000 */
[C---:B------:R-:W-:Y:S01]  /*3c90*/  ISETP.GT.AND P2, PT, R0.reuse, 0x8, P1 ;  /* 0x000000080000780c */ /* 0x040fe20000f44270 */
[----:B------:R-:W-:Y:S01]  /*3ca0*/  @P4 STG.E.U16 desc[UR36][R6.64+0x2], R27 ;  /* 0x0000021b06004986 */ /* 0x000fe2000c101524 */
[----:B------:R-:W-:Y:S01]  /*3cb0*/  ISETP.GT.AND P1, PT, R3, 0x10, PT ;  /* 0x000000100300780c */ /* 0x000fe20003f24270 */
[----:B------:R-:W-:Y:S01]  /*3cc0*/  FMUL R39, R39, R56 ;  /* 0x0000003827277220 */ /* 0x000fe20000400000 */
[----:B------:R-:W-:Y:S01]  /*3cd0*/  F2FP.BF16.F32.PACK_AB R30, RZ, R30 ;  /* 0x0000001eff1e723e */ /* 0x000fe200000010ff */
[----:B------:R-:W-:Y:S01]  /*3ce0*/  @P5 STG.E.U16 desc[UR36][R4.64+0x10], R28 ;  /* 0x0000101c04005986 */ /* 0x000fe2000c101524 */
[----:B------:R-:W-:Y:S01]  /*3cf0*/  ISETP.GT.AND P4, PT, R0, RZ, P1 ;  /* 0x000000ff0000720c */ /* 0x000fe20000f84270 */
[-C--:B------:R-:W-:Y:S01]  /*3d00*/  FMUL R40, R40, R56.reuse ;  /* 0x0000003828287220 */ /* 0x080fe20000400000 */
[----:B------:R-:W-:Y:S01]  /*3d10*/  F2FP.BF16.F32.PACK_AB R31, RZ, R31 ;  /* 0x0000001fff1f723e */ /* 0x000fe200000010ff */
[----:B------:R-:W-:Y:S01]  /*3d20*/  @P3 STG.E.U16 desc[UR36][R4.64+0x12], R29 ;  /* 0x0000121d04003986 */ /* 0x000fe2000c101524 */
[----:B------:R-:W-:Y:S01]  /*3d30*/  ISETP.GT.AND P3, PT, R0, 0x8, P0 ;  /* 0x000000080000780c */ /* 0x000fe20000764270 */
[----:B------:R-:W-:Y:S01]  /*3d40*/  FMUL R41, R41, R56 ;  /* 0x0000003829297220 */ /* 0x000fe20000400000 */
[----:B------:R-:W-:Y:S01]  /*3d50*/  ISETP.GT.AND P0, PT, R3, 0x11, PT ;  /* 0x000000110300780c */ /* 0x000fe20003f04270 */
[----:B------:R-:W-:Y:S01]  /*3d60*/  @P2 STG.E.U16 desc[UR36][R6.64+0x10], R30 ;  /* 0x0000101e06002986 */ /* 0x000fe2000c101524 */
[----:B------:R-:W-:Y:S01]  /*3d70*/  F2FP.BF16.F32.PACK_AB R32, RZ, R32 ;  /* 0x00000020ff20723e */ /* 0x000fe200000010ff */
[-C--:B------:R-:W-:Y:S01]  /*3d80*/  FMUL R42, R42, R56.reuse ;  /* 0x000000382a2a7220 */ /* 0x080fe20000400000 */
[C---:B------:R-:W-:Y:S01]  /*3d90*/  ISETP.GT.AND P5, PT, R0.reuse, RZ, P0 ;  /* 0x000000ff0000720c */ /* 0x040fe200007a4270 */
[-C--:B------:R-:W-:Y:S01]  /*3da0*/  FMUL R43, R43, R56.reuse ;  /* 0x000000382b2b7220 */ /* 0x080fe20000400000 */
[----:B------:R-:W-:Y:S01]  /*3db0*/  ISETP.GT.AND P2, PT, R0, 0x8, P1 ;  /* 0x000000080000780c */ /* 0x000fe20000f44270 */
[-C--:B------:R-:W-:Y:S01]  /*3dc0*/  FMUL R44, R44, R56.reuse ;  /* 0x000000382c2c7220 */ /* 0x080fe20000400000 */
[----:B------:R-:W-:Y:S01]  /*3dd0*/  ISETP.GT.AND P1, PT, R3, 0x18, PT ;  /* 0x000000180300780c */ /* 0x000fe20003f24270 */
[-C--:B------:R-:W-:Y:S01]  /*3de0*/  FMUL R45, R45, R56.reuse ;  /* 0x000000382d2d7220 */ /* 0x080fe20000400000 */
[----:B------:R-:W-:Y:S01]  /*3df0*/  F2FP.BF16.F32.PACK_AB R33, RZ, R33 ;  /* 0x00000021ff21723e */ /* 0x000fe200000010ff */
[----:B------:R-:W-:Y:S01]  /*3e00*/  @P3 STG.E.U16 desc[UR36][R6.64+0x12], R31 ;  /* 0x0000121f06003986 */ /* 0x000fe2000c101524 */
[----:B------:R-:W-:Y:S01]  /*3e10*/  ISETP.GT.AND P3, PT, R0, 0x8, P0 ;  /* 0x000000080000780c */ /* 0x000fe20000764270 */
[-C--:B------:R-:W-:Y:S01]  /*3e20*/  FMUL R46, R46, R56.reuse ;  /* 0x000000382e2e7220 */ /* 0x080fe20000400000 */
[----:B------:R-:W-:Y:S01]  /*3e30*/  ISETP.GT.AND P0, PT, R3, 0x19, PT ;  /* 0x000000190300780c */ /* 0x000fe20003f04270 */
[----:B------:R-:W-:Y:S01]  /*3e40*/  @P4 STG.E.U16 desc[UR36][R4.64+0x20], R32 ;  /* 0x0000202004004986 */ /* 0x000fe2000c101524 */
[C---:B------:R-:W-:Y:S01]  /*3e50*/  ISETP.GT.AND P4, PT, R0.reuse, RZ, P1 ;  /* 0x000000ff0000720c */ /* 0x040fe20000f84270 */
[----:B------:R-:W-:Y:S01]  /*3e60*/  FMUL R47, R47, R56 ;  /* 0x000000382f2f7220 */ /* 0x000fe20000400000 */
[----:B------:R-:W-:Y:S01]  /*3e70*/  F2FP.BF16.F32.PACK_AB R34, RZ, R34 ;  /* 0x00000022ff22723e */ /* 0x000fe200000010ff */
[----:B------:R-:W-:Y:S01]  /*3e80*/  @P5 STG.E.U16 desc[UR36][R4.64+0x22], R33 ;  /* 0x0000222104005986 */ /* 0x000fe2000c101524 */
[----:B------:R-:W-:Y:S01]  /*3e90*/  ISETP.GT.AND P5, PT, R0, RZ, P0 ;  /* 0x000000ff0000720c */ /* 0x000fe200007a4270 */
[----:B------:R-:W-:Y:S01]  /*3ea0*/  FMUL R48, R48, R56 ;  /* 0x0000003830307220 */ /* 0x000fe20000400000 */
[----:B------:R-:W-:Y:S01]  /*3eb0*/  F2FP.BF16.F32.PACK_AB R35, RZ, R35 ;  /* 0x00000023ff23723e */ /* 0x000fe200000010ff */
[----:B------:R-:W-:Y:S01]  /*3ec0*/  @P2 STG.E.U16 desc[UR36][R6.64+0x20], R34 ;  /* 0x0000202206002986 */ /* 0x000fe2000c101524 */
[----:B------:R-:W-:Y:S01]  /*3ed0*/  F2FP.BF16.F32.PACK_AB R36, RZ, R36 ;  /* 0x00000024ff24723e */ /* 0x000fe200000010ff */
[-C--:B------:R-:W-:Y:S01]  /*3ee0*/  FMUL R49, R49, R56.reuse ;  /* 0x0000003831317220 */ /* 0x080fe20000400000 */
[----:B------:R-:W-:Y:S01]  /*3ef0*/  ISETP.GT.AND P2, PT, R0, 0x8, P1 ;  /* 0x000000080000780c */ /* 0x000fe20000f44270 */
[----:B------:R-:W-:Y:S01]  /*3f00*/  @P3 STG.E.U16 desc[UR36][R6.64+0x22], R35 ;  /* 0x0000222306003986 */ /* 0x000fe2000c101524 */
[----:B------:R-:W-:Y:S01]  /*3f10*/  ISETP.GT.AND P1, PT, R3, 0x20, PT ;  /* 0x000000200300780c */ /* 0x000fe20003f24270 */
[-C--:B------:R-:W-:Y:S01]  /*3f20*/  FMUL R50, R50, R56.reuse ;  /* 0x0000003832327220 */ /* 0x080fe20000400000 */
[----:B------:R-:W-:Y:S01]  /*3f30*/  F2FP.BF16.F32.PACK_AB R37, RZ, R37 ;  /* 0x00000025ff25723e */ /* 0x000fe200000010ff */
[----:B------:R-:W-:Y:S01]  /*3f40*/  @P4 STG.E.U16 desc[UR36][R4.64+0x30], R36 ;  /* 0x0000302404004986 */ /* 0x000fe2000c101524 */
[C---:B------:R-:W-:Y:S01]  /*3f50*/  ISETP.GT.AND P3, PT, R0.reuse, 0x8, P0 ;  /* 0x000000080000780c */ /* 0x040fe20000764270 */
[-C--:B------:R-:W-:Y:S01]  /*3f60*/  FMUL R51, R51, R56.reuse ;  /* 0x0000003833337220 */ /* 0x080fe20000400000 */
[----:B------:R-:W-:Y:S01]  /*3f70*/  ISETP.GT.AND P0, PT, R3, 0x21, PT ;  /* 0x000000210300780c */ /* 0x000fe20003f04270 */
[----:B------:R-:W-:Y:S01]  /*3f80*/  @P5 STG.E.U16 desc[UR36][R4.64+0x32], R37 ;  /* 0x0000322504005986 */ /* 0x000fe2000c101524 */
        /* <DEDUP_REMOVED lines=10> */
[----:B------:R-:W-:-:S02]  /*4030*/  F2FP.BF16.F32.PACK_AB R41, RZ, R41 ;  /* 0x00000029ff29723e */ /* 0x000fc400000010ff */
[C---:B------:R-:W-:Y:S01]  /*4040*/  ISETP.GT.AND P1, PT, R0.reuse, 0x8, P1 ;  /* 0x000000080000780c */ /* 0x040fe20000f24270 */
[----:B------:R-:W-:Y:S01]  /*4050*/  @P3 STG.E.U16 desc[UR36][R6.64+0x32], R39 ;  /* 0x0000322706003986 */ /* 0x000fe2000c101524 */
[C---:B------:R-:W-:Y:S02]  /*4060*/  ISETP.GT.AND P2, PT, R0.reuse, 0x8, P0 ;  /* 0x000000080000780c */ /* 0x040fe40000744270 */
[C---:B------:R-:W-:Y:S01]  /*4070*/  ISETP.GT.AND P0, PT, R3.reuse, 0x29, PT ;  /* 0x000000290300780c */ /* 0x040fe20003f04270 */
[----:B------:R-:W-:Y:S01]  /*4080*/  @P4 STG.E.U16 desc[UR36][R4.64+0x40], R40 ;  /* 0x0000402804004986 */ /* 0x000fe2000c101524 */
[----:B------:R-:W-:Y:S02]  /*4090*/  ISETP.GT.AND P4, PT, R3, 0x28, PT ;  /* 0x000000280300780c */ /* 0x000fe40003f84270 */
[----:B------:R-:W-:Y:S01]  /*40a0*/  F2FP.BF16.F32.PACK_AB R42, RZ, R42 ;  /* 0x0000002aff2a723e */ /* 0x000fe200000010ff */
[----:B------:R-:W-:Y:S01]  /*40b0*/  @P5 STG.E.U16 desc[UR36][R4.64+0x42], R41 ;  /* 0x0000422904005986 */ /* 0x000fe2000c101524 */
[----:B------:R-:W-:-:S02]  /*40c0*/  ISETP.GT.AND P5, PT, R0, RZ, P4 ;  /* 0x000000ff0000720c */ /* 0x000fc400027a4270 */
[C---:B------:R-:W-:Y:S01]  /*40d0*/  ISETP.GT.AND P3, PT, R0.reuse, RZ, P0 ;  /* 0x000000ff0000720c */ /* 0x040fe20000764270 */
[----:B------:R-:W-:Y:S01]  /*40e0*/  @P1 STG.E.U16 desc[UR36][R6.64+0x40], R42 ;  /* 0x0000402a06001986 */ /* 0x000fe2000c101524 */
[----:B------:R-:W-:Y:S02]  /*40f0*/  F2FP.BF16.F32.PACK_AB R43, RZ, R43 ;  /* 0x0000002bff2b723e */ /* 0x000fe400000010ff */
[----:B------:R-:W-:Y:S02]  /*4100*/  F2FP.BF16.F32.PACK_AB R44, RZ, R44 ;  /* 0x0000002cff2c723e */ /* 0x000fe400000010ff */
[C---:B------:R-:W-:Y:S01]  /*4110*/  ISETP.GT.AND P4, PT, R0.reuse, 0x8, P4 ;  /* 0x000000080000780c */ /* 0x040fe20002784270 */
[----:B------:R-:W-:Y:S01]  /*4120*/  @P2 STG.E.U16 desc[UR36][R6.64+0x42], R43 ;  /* 0x0000422b06002986 */ /* 0x000fe2000c101524 */
[----:B------:R-:W-:Y:S02]  /*4130*/  F2FP.BF16.F32.PACK_AB R45, RZ, R45 ;  /* 0x0000002dff2d723e */ /* 0x000fe400000010ff */
[----:B------:R-:W-:Y:S01]  /*4140*/  ISETP.GT.AND P2, PT, R3, 0x31, PT ;  /* 0x000000310300780c */ /* 0x000fe20003f44270 */
[----:B------:R-:W-:Y:S01]  /*4150*/  @P5 STG.E.U16 desc[UR36][R4.64+0x50], R44 ;  /* 0x0000502c04005986 */ /* 0x000fe2000c101524 */
[----:B------:R-:W-:-:S02]  /*4160*/  ISETP.GT.AND P5, PT, R0, 0x8, P0 ;  /* 0x000000080000780c */ /* 0x000fc400007a4270 */
[C---:B------:R-:W-:Y:S01]  /*4170*/  ISETP.GT.AND P1, PT, R3.reuse, 0x38, PT ;  /* 0x000000380300780c */ /* 0x040fe20003f24270 */
[----:B------:R-:W-:Y:S01]  /*4180*/  @P3 STG.E.U16 desc[UR36][R4.64+0x52], R45 ;  /* 0x0000522d04003986 */ /* 0x000fe2000c101524 */
[C---:B------:R-:W-:Y:S02]  /*4190*/  ISETP.GT.AND P3, PT, R3.reuse, 0x30, PT ;  /* 0x000000300300780c */ /* 0x040fe40003f64270 */
[----:B------:R-:W-:Y:S01]  /*41a0*/  ISETP.GT.AND P0, PT, R3, 0x39, PT ;  /* 0x000000390300780c */ /* 0x000fe20003f04270 */
[----:B------:R-:W-:Y:S01]  /*41b0*/  @P4 IMAD.MOV.U32 R2, RZ, RZ, R6 ;  /* 0x000000ffff024224 */ /* 0x000fe200078e0006 */
[----:B------:R-:W-:Y:S01]  /*41c0*/  F2FP.BF16.F32.PACK_AB R46, RZ, R46 ;  /* 0x0000002eff2e723e */ /* 0x000fe200000010ff */
[----:B------:R-:W-:Y:S01]  /*41d0*/  @P4 IMAD.MOV.U32 R3, RZ, RZ, R7 ;  /* 0x000000ffff034224 */ /* 0x000fe200078e0007 */
[----:B------:R-:W-:Y:S02]  /*41e0*/  F2FP.BF16.F32.PACK_AB R47, RZ, R47 ;  /* 0x0000002fff2f723e */ /* 0x000fe400000010ff */
[----:B------:R-:W-:-:S02]  /*41f0*/  F2FP.BF16.F32.PACK_AB R48, RZ, R48 ;  /* 0x00000030ff30723e */ /* 0x000fc400000010ff */
[----:B------:R1:W-:Y:S01]  /*4200*/  @P4 STG.E.U16 desc[UR36][R2.64+0x50], R46 ;  /* 0x0000502e02004986 */ /* 0x0003e2000c101524 */
[C---:B------:R-:W-:Y:S02]  /*4210*/  ISETP.GT.AND P4, PT, R0.reuse, RZ, P2 ;  /* 0x000000ff0000720c */ /* 0x040fe40001784270 */
[----:B------:R-:W-:Y:S02]  /*4220*/  F2FP.BF16.F32.PACK_AB R49, RZ, R49 ;  /* 0x00000031ff31723e */ /* 0x000fe400000010ff */
[----:B------:R-:W-:Y:S02]  /*4230*/  ISETP.GT.AND P2, PT, R0, 0x8, P2 ;  /* 0x000000080000780c */ /* 0x000fe40001744270 */
[----:B------:R-:W-:Y:S02]  /*4240*/  F2FP.BF16.F32.PACK_AB R50, RZ, R50 ;  /* 0x00000032ff32723e */ /* 0x000fe400000010ff */
[----:B------:R-:W-:Y:S02]  /*4250*/  F2FP.BF16.F32.PACK_AB R51, RZ, R51 ;  /* 0x00000033ff33723e */ /* 0x000fe400000010ff */
[----:B------:R-:W-:Y:S01]  /*4260*/  F2FP.BF16.F32.PACK_AB R52, RZ, R52 ;  /* 0x00000034ff34723e */ /* 0x000fe200000010ff */
[----:B-1----:R-:W-:Y:S01]  /*4270*/  @P5 IMAD.MOV.U32 R2, RZ, RZ, R6 ;  /* 0x000000ffff025224 */ /* 0x002fe200078e0006 */
[----:B------:R-:W-:Y:S01]  /*4280*/  F2FP.BF16.F32.PACK_AB R53, RZ, R53 ;  /* 0x00000035ff35723e */ /* 0x000fe200000010ff */
[----:B------:R-:W-:Y:S01]  /*4290*/  @P5 IMAD.MOV.U32 R3, RZ, RZ, R7 ;  /* 0x000000ffff035224 */ /* 0x000fe200078e0007 */
[----:B------:R-:W-:-:S02]  /*42a0*/  F2FP.BF16.F32.PACK_AB R54, RZ, R54 ;  /* 0x00000036ff36723e */ /* 0x000fc400000010ff */
[----:B------:R-:W-:Y:S02]  /*42b0*/  F2FP.BF16.F32.PACK_AB R55, RZ, R55 ;  /* 0x00000037ff37723e */ /* 0x000fe400000010ff */
[----:B------:R1:W-:Y:S01]  /*42c0*/  @P5 STG.E.U16 desc[UR36][R2.64+0x52], R47 ;  /* 0x0000522f02005986 */ /* 0x0003e2000c101524 */
[C---:B------:R-:W-:Y:S02]  /*42d0*/  ISETP.GT.AND P5, PT, R0.reuse, RZ, P3 ;  /* 0x000000ff0000720c */ /* 0x040fe40001fa4270 */
[----:B------:R-:W-:-:S11]  /*42e0*/  ISETP.GT.AND P3, PT, R0, 0x8, P3 ;  /* 0x000000080000780c */ /* 0x000fd60001f64270 */
[----:B-1----:R-:W-:Y:S02]  /*42f0*/  @P5 IMAD.MOV.U32 R2, RZ, RZ, R4 ;  /* 0x000000ffff025224 */ /* 0x002fe400078e0004 */
[----:B------:R-:W-:-:S05]  /*4300*/  @P5 IMAD.MOV.U32 R3, RZ, RZ, R5 ;  /* 0x000000ffff035224 */ /* 0x000fca00078e0005 */
[----:B------:R1:W-:Y:S01]  /*4310*/  @P5 STG.E.U16 desc[UR36][R2.64+0x60], R48 ;  /* 0x0000603002005986 */ /* 0x0003e2000c101524 */
[C---:B------:R-:W-:Y:S02]  /*4320*/  ISETP.GT.AND P5, PT, R0.reuse, RZ, P0 ;  /* 0x000000ff0000720c */ /* 0x040fe400007a4270 */
[----:B------:R-:W-:Y:S01]  /*4330*/  ISETP.GT.AND P0, PT, R0, 0x8, P0 ;  /* 0x000000080000780c */ /* 0x000fe20000704270 */
[----:B-1----:R-:W-:Y:S02]  /*4340*/  @P4 IMAD.MOV.U32 R2, RZ, RZ, R4 ;  /* 0x000000ffff024224 */ /* 0x002fe400078e0004 */
[----:B------:R-:W-:-:S05]  /*4350*/  @P4 IMAD.MOV.U32 R3, RZ, RZ, R5 ;  /* 0x000000ffff034224 */ /* 0x000fca00078e0005 */
[----:B------:R1:W-:Y:S01]  /*4360*/  @P4 STG.E.U16 desc[UR36][R2.64+0x62], R49 ;  /* 0x0000623102004986 */ /* 0x0003e2000c101524 */
[C---:B------:R-:W-:Y:S02]  /*4370*/  ISETP.GT.AND P4, PT, R0.reuse, RZ, P1 ;  /* 0x000000ff0000720c */ /* 0x040fe40000f84270 */
[----:B------:R-:W-:Y:S01]  /*4380*/  ISETP.GT.AND P1, PT, R0, 0x8, P1 ;  /* 0x000000080000780c */ /* 0x000fe20000f24270 */
[----:B-1----:R-:W-:Y:S02]  /*4390*/  @P3 IMAD.MOV.U32 R2, RZ, RZ, R6 ;  /* 0x000000ffff023224 */ /* 0x002fe400078e0006 */
[----:B------:R-:W-:-:S05]  /*43a0*/  @P3 IMAD.MOV.U32 R3, RZ, RZ, R7 ;  /* 0x000000ffff033224 */ /* 0x000fca00078e0007 */
[----:B------:R1:W-:Y:S02]  /*43b0*/  @P3 STG.E.U16 desc[UR36][R2.64+0x60], R50 ;  /* 0x0000603202003986 */ /* 0x0003e4000c101524 */
[----:B-1----:R-:W-:Y:S02]  /*43c0*/  @P2 IMAD.MOV.U32 R2, RZ, RZ, R6 ;  /* 0x000000ffff022224 */ /* 0x002fe400078e0006 */
[----:B------:R-:W-:-:S05]  /*43d0*/  @P2 IMAD.MOV.U32 R3, RZ, RZ, R7 ;  /* 0x000000ffff032224 */ /* 0x000fca00078e0007 */
[----:B------:R1:W-:Y:S02]  /*43e0*/  @P2 STG.E.U16 desc[UR36][R2.64+0x62], R51 ;  /* 0x0000623302002986 */ /* 0x0003e4000c101524 */
[----:B-1----:R-:W-:Y:S02]  /*43f0*/  @P4 IMAD.MOV.U32 R2, RZ, RZ, R4 ;  /* 0x000000ffff024224 */ /* 0x002fe400078e0004 */
[----:B------:R-:W-:-:S05]  /*4400*/  @P4 IMAD.MOV.U32 R3, RZ, RZ, R5 ;  /* 0x000000ffff034224 */ /* 0x000fca00078e0005 */
[----:B------:R1:W-:Y:S04]  /*4410*/  @P4 STG.E.U16 desc[UR36][R2.64+0x70], R52 ;  /* 0x0000703402004986 */ /* 0x0003e8000c101524 */
[----:B------:R2:W-:Y:S01]  /*4420*/  @P5 STG.E.U16 desc[UR36][R4.64+0x72], R53 ;  /* 0x0000723504005986 */ /* 0x0005e2000c101524 */
[----:B-1----:R-:W-:Y:S02]  /*4430*/  @P1 IMAD.MOV.U32 R2, RZ, RZ, R6 ;  /* 0x000000ffff021224 */ /* 0x002fe400078e0006 */
[----:B------:R-:W-:-:S05]  /*4440*/  @P1 IMAD.MOV.U32 R3, RZ, RZ, R7 ;  /* 0x000000ffff031224 */ /* 0x000fca00078e0007 */
[----:B------:R2:W-:Y:S04]  /*4450*/  @P1 STG.E.U16 desc[UR36][R2.64+0x70], R54 ;  /* 0x0000703602001986 */ /* 0x0005e8000c101524 */
[----:B------:R2:W-:Y:S02]  /*4460*/  @P0 STG.E.U16 desc[UR36][R6.64+0x72], R55 ;  /* 0x0000723706000986 */ /* 0x0005e4000c101524 */
.L_x_95:
[----:B------:R-:W-:Y:S05]  /*4470*/  BSYNC B0 ;  /* 0x0000000000007941 */ /* 0x000fea0003800000 */
.L_x_33:
[----:B0-2---:R-:W2:Y:S01]  /*4480*/  LDL.64 R2, [R1] ;  /* 0x0000000001027983 */ /* 0x005ea20000100a00 */
[----:B------:R-:W-:Y:S01]  /*4490*/  ULDC.64 UR4, c[0x0][0x650] ;  /* 0x0001940000047ab9 */ /* 0x000fe20000000a00 */
[----:B------:R0:W-:Y:S01]  /*44a0*/  SYNCS.ARRIVE.TRANS64.A1T0 RZ, [R64+UR47], RZ ;  /* 0x000000ff40ff79a7 */ /* 0x0001e2000810002f */
[----:B------:R-:W-:Y:S01]  /*44b0*/  PRMT R0, RZ, 0x7610, R0 ;  /* 0x00007610ff007816 */ /* 0x000fe20000000000 */
[----:B-----5:R-:W-:Y:S02]  /*44c0*/  IMAD.MOV.U32 R19, RZ, RZ, -0x1 ;  /* 0xffffffffff137424 */ /* 0x020fe400078e00ff */
[----:B------:R-:W-:Y:S01]  /*44d0*/  IMAD.MOV.U32 R22, RZ, RZ, -0x1 ;  /* 0xffffffffff167424 */ /* 0x000fe200078e00ff */
[----:B--2---:R-:W-:-:S04]  /*44e0*/  LEA R18, P0, R2, R18, 0x1 ;  /* 0x0000001202127211 */ /* 0x004fc800078008ff */
[----:B------:R-:W-:Y:S01]  /*44f0*/  LEA.HI.X R17, R2, R17, R23, 0x1, P0 ;  /* 0x0000001102117211 */ /* 0x000fe200000f0c17 */
[----:B------:R-:W-:Y:S01]  /*4500*/  IMAD.MOV.U32 R2, RZ, RZ, -0x1 ;  /* 0xffffffffff027424 */ /* 0x000fe200078e00ff */
[----:B------:R-:W-:-:S04]  /*4510*/  ISETP.GE.U32.AND P0, PT, R18, UR4, PT ;  /* 0x0000000412007c0c */ /* 0x000fc8000bf06070 */
[----:B------:R-:W-:-:S13]  /*4520*/  ISETP.GE.U32.AND.EX P0, PT, R17, UR5, PT, P0 ;  /* 0x0000000511007c0c */ /* 0x000fda000bf06100 */
[----:B0-----:R-:W-:Y:S05]  /*4530*/  @P0 BRA `(.L_x_96) ;  /* 0x0000000400700947 */ /* 0x001fea0003800000 */
[----:B-1----:R-:W0:Y:S01]  /*4540*/  S2R R10, SR_CTAID.X ;  /* 0x00000000000a7919 */ /* 0x002e220000002500 */
[----:B---34-:R-:W1:Y:S01]  /*4550*/  LDC.64 R8, c[0x0][0x628] ;  /* 0x00018a00ff087b82 */ /* 0x018e620000000a00 */
[----:B------:R-:W-:Y:S01]  /*4560*/  ULDC UR4, c[0x0][0x150] ;  /* 0x0000540000047ab9 */ /* 0x000fe20000000800 */
[----:B------:R-:W-:Y:S01]  /*4570*/  IMAD.MOV.U32 R6, RZ, RZ, R18 ;  /* 0x000000ffff067224 */ /* 0x000fe200078e0012 */
[----:B------:R-:W2:Y:S01]  /*4580*/  S2R R20, SR_CTAID.Y ;  /* 0x0000000000147919 */ /* 0x000ea20000002600 */
[----:B------:R-:W-:-:S04]  /*4590*/  IMAD.MOV.U32 R7, RZ, RZ, R17 ;  /* 0x000000ffff077224 */ /* 0x000fc800078e0011 */
[----:B------:R-:W3:Y:S08]  /*45a0*/  LDC R15, c[0x0][0x144] ;  /* 0x00005100ff0f7b82 */ /* 0x000ef00000000800 */
[----:B------:R-:W4:Y:S08]  /*45b0*/  LDC R0, c[0x0][0x630] ;  /* 0x00018c00ff007b82 */ /* 0x000f300000000800 */
[----:B------:R-:W2:Y:S01]  /*45c0*/  LDC.64 R12, c[0x0][0x620] ;  /* 0x00018800ff0c7b82 */ /* 0x000ea20000000a00 */
[----:B-1----:R-:W-:-:S04]  /*45d0*/  ISETP.NE.U32.AND P0, PT, R8, RZ, PT ;  /* 0x000000ff0800720c */ /* 0x002fc80003f05070 */
[----:B------:R-:W-:Y:S02]  /*45e0*/  ISETP.NE.AND.EX P0, PT, R9, RZ, PT, P0 ;  /* 0x000000ff0900720c */ /* 0x000fe40003f05300 */
[----:B0-----:R-:W-:-:S05]  /*45f0*/  I2FP.F32.U32 R2, R10 ;  /* 0x0000000a00027245 */ /* 0x001fca0000201000 */
[----:B------:R-:W-:-:S04]  /*4600*/  FMUL R2, R2, UR4 ;  /* 0x0000000402027c20 */ /* 0x000fc80008400000 */
[----:B------:R0:W1:Y:S02]  /*4610*/  F2I.U32.TRUNC.NTZ R14, R2 ;  /* 0x00000002000e7305 */ /* 0x000064000020f000 */
[----:B---34-:R-:W-:Y:S05]  /*4620*/  @!P0 BRA `(.L_x_97) ;  /* 0x0000000000288947 */ /* 0x018fea0003800000 */
[----:B------:R-:W3:Y:S02]  /*4630*/  LDC R3, c[0x0][0x634] ;  /* 0x00018d00ff037b82 */ /* 0x000ee40000000800 */
[----:B---3--:R-:W-:-:S05]  /*4640*/  IADD3 R7, P0, R18, R3, RZ ;  /* 0x0000000312077210 */ /* 0x008fca0007f1e0ff */
[----:B------:R-:W-:-:S04]  /*4650*/  IMAD.X R11, RZ, RZ, R17, P0 ;  /* 0x000000ffff0b7224 */ /* 0x000fc800000e0611 */
[----:B0-----:R-:W-:-:S04]  /*4660*/  IMAD.WIDE.U32 R2, R11, R8, RZ ;  /* 0x000000080b027225 */ /* 0x001fc800078e00ff */
[----:B------:R-:W-:-:S04]  /*4670*/  IMAD.WIDE.U32 R4, P0, R7, R9, R2 ;  /* 0x0000000907047225 */ /* 0x000fc80007800002 */
[----:B------:R-:W-:-:S04]  /*4680*/  IMAD.WIDE.U32 R2, R7, R8, RZ ;  /* 0x0000000807027225 */ /* 0x000fc800078e00ff */
[----:B------:R-:W-:Y:S01]  /*4690*/  IMAD.X R7, RZ, RZ, RZ, P0 ;  /* 0x000000ffff077224 */ /* 0x000fe200000e06ff */
[----:B------:R-:W-:Y:S01]  /*46a0*/  IADD3 RZ, P0, R3, R4, RZ ;  /* 0x0000000403ff7210 */ /* 0x000fe20007f1e0ff */
[----:B------:R-:W-:-:S04]  /*46b0*/  IMAD.MOV.U32 R6, RZ, RZ, R5 ;  /* 0x000000ffff067224 */ /* 0x000fc800078e0005 */
[----:B------:R-:W-:-:S08]  /*46c0*/  IMAD.WIDE.U32.X R6, R11, R9, R6, P0 ;  /* 0x000000090b067225 */ /* 0x000fd000000e0406 */
.L_x_97:
[----:B------:R-:W3:Y:S01]  /*46d0*/  LDC.64 R26, c[0x0][0x640] ;  /* 0x00019000ff1a7b82 */ /* 0x000ee20000000a00 */
[-C--:B------:R-:W-:Y:S01]  /*46e0*/  SHF.R.U64 R11, R6, R0.reuse, R7 ;  /* 0x00000000060b7219 */ /* 0x080fe20000001207 */
[----:B------:R-:W-:Y:S01]  /*46f0*/  IMAD.MOV.U32 R19, RZ, RZ, R17 ;  /* 0x000000ffff137224 */ /* 0x000fe200078e0011 */
[----:B------:R-:W-:Y:S01]  /*4700*/  SHF.R.U32.HI R0, RZ, R0, R7 ;  /* 0x00000000ff007219 */ /* 0x000fe20000011607 */
[----:B-1----:R-:W-:Y:S01]  /*4710*/  IMAD.MOV R14, RZ, RZ, -R14 ;  /* 0x000000ffff0e7224 */ /* 0x002fe200078e0a0e */
[----:B------:R-:W-:Y:S01]  /*4720*/  IADD3 R5, P0, RZ, -R11, RZ ;  /* 0x8000000bff057210 */ /* 0x000fe20007f1e0ff */
[----:B------:R-:W-:Y:S01]  /*4730*/  ULDC UR4, c[0x0][0x154] ;  /* 0x0000550000047ab9 */ /* 0x000fe20000000800 */
[----:B------:R-:W-:Y:S01]  /*4740*/  IMAD.MOV.U32 R7, RZ, RZ, 0x1 ;  /* 0x00000001ff077424 */ /* 0x000fe200078e00ff */
[----:B------:R-:W1:Y:S01]  /*4750*/  LDC R4, c[0x0][0x618] ;  /* 0x00018600ff047b82 */ /* 0x000e620000000800 */
[----:B------:R-:W-:Y:S02]  /*4760*/  IMAD R22, R15, R14, R10 ;  /* 0x0000000e0f167224 */ /* 0x000fe400078e020a */
[----:B------:R-:W-:-:S04]  /*4770*/  IMAD.X R3, RZ, RZ, ~R0, P0 ;  /* 0x000000ffff037224 */ /* 0x000fc800000e0e00 */
[-C--:B--2---:R-:W-:Y:S01]  /*4780*/  IMAD R0, R3, R12.reuse, RZ ;  /* 0x0000000c03007224 */ /* 0x084fe200078e02ff */
[----:B------:R-:W2:Y:S01]  /*4790*/  LDC R6, c[0x0][0x608] ;  /* 0x00018200ff067b82 */ /* 0x000ea20000000800 */
[----:B0-----:R-:W-:-:S04]  /*47a0*/  IMAD.WIDE.U32 R2, R5, R12, R18 ;  /* 0x0000000c05027225 */ /* 0x001fc800078e0012 */
[----:B------:R-:W-:Y:S01]  /*47b0*/  IMAD R5, R5, R13, R0 ;  /* 0x0000000d05057224 */ /* 0x000fe200078e0200 */
[----:B------:R-:W-:Y:S02]  /*47c0*/  I2FP.F32.U32 R0, R20 ;  /* 0x0000001400007245 */ /* 0x000fe40000201000 */
[----:B------:R-:W0:Y:S01]  /*47d0*/  LDC R24, c[0x0][0x658] ;  /* 0x00019600ff187b82 */ /* 0x000e220000000800 */
[----:B------:R-:W-:Y:S01]  /*47e0*/  IMAD.IADD R3, R3, 0x1, R5 ;  /* 0x0000000103037824 */ /* 0x000fe200078e0205 */
[----:B---3--:R-:W-:Y:S01]  /*47f0*/  ISETP.NE.U32.AND P0, PT, R26, RZ, PT ;  /* 0x000000ff1a00720c */ /* 0x008fe20003f05070 */
[----:B------:R-:W-:Y:S01]  /*4800*/  FMUL R0, R0, UR4 ;  /* 0x0000000400007c20 */ /* 0x000fe20008400000 */
[----:B------:R-:W-:Y:S02]  /*4810*/  IMAD.MOV.U32 R5, RZ, RZ, -0x1 ;  /* 0xffffffffff057424 */ /* 0x000fe400078e00ff */
[----:B------:R-:W-:Y:S01]  /*4820*/  ISETP.NE.AND.EX P0, PT, R27, RZ, PT, P0 ;  /* 0x000000ff1b00720c */ /* 0x000fe20003f05300 */
[----:B------:R3:W4:Y:S01]  /*4830*/  F2I.U32.TRUNC.NTZ R12, R0 ;  /* 0x00000000000c7305 */ /* 0x000722000020f000 */
[----:B------:R-:W3:Y:S01]  /*4840*/  LDC R15, c[0x0][0x148] ;  /* 0x00005200ff0f7b82 */ /* 0x000ee20000000800 */
[----:B-1----:R-:W-:-:S02]  /*4850*/  SHF.R.U64 R10, R2, R4, R3 ;  /* 0x00000004020a7219 */ /* 0x002fc40000001203 */
[----:B------:R-:W-:-:S05]  /*4860*/  SHF.R.U32.HI R3, RZ, R4, R3 ;  /* 0x00000004ff037219 */ /* 0x000fca0000011603 */
[----:B------:R-:W1:Y:S01]  /*4870*/  LDC R14, c[0x0][0x600] ;  /* 0x00018000ff0e7b82 */ /* 0x000e620000000800 */
[-CC-:B--2---:R-:W-:Y:S02]  /*4880*/  SHF.R.U64 R8, R10, R6.reuse, R3.reuse ;  /* 0x000000060a087219 */ /* 0x184fe40000001203 */
[----:B------:R-:W-:-:S05]  /*4890*/  SHF.R.U32.HI R3, RZ, R6, R3 ;  /* 0x00000006ff037219 */ /* 0x000fca0000011603 */
[----:B------:R-:W2:Y:S01]  /*48a0*/  LDC R21, c[0x0][0x648] ;  /* 0x00019200ff157b82 */ /* 0x000ea20000000800 */
[-CC-:B0-----:R-:W-:Y:S02]  /*48b0*/  SHF.R.U64 R13, R8, R24.reuse, R3.reuse ;  /* 0x00000018080d7219 */ /* 0x181fe40000001203 */
[-C--:B------:R-:W-:Y:S02]  /*48c0*/  SHF.L.U32 R5, R5, R24.reuse, RZ ;  /* 0x0000001805057219 */ /* 0x080fe400000006ff */
[-C--:B------:R-:W-:Y:S01]  /*48d0*/  SHF.R.U32.HI R3, RZ, R24.reuse, R3 ;  /* 0x00000018ff037219 */ /* 0x080fe20000011603 */
[----:B------:R-:W-:Y:S01]  /*48e0*/  IMAD.MOV.U32 R2, RZ, RZ, R13 ;  /* 0x000000ffff027224 */ /* 0x000fe200078e000d */
[----:B------:R-:W-:Y:S01]  /*48f0*/  SHF.L.U32 R24, R7, R24, RZ ;  /* 0x0000001807187219 */ /* 0x000fe200000006ff */
[----:B------:R-:W0:Y:S01]  /*4900*/  LDC R25, c[0x0][0x638] ;  /* 0x00018e00ff197b82 */ /* 0x000e220000000800 */
[----:B------:R-:W-:-:S07]  /*4910*/  LOP3.LUT R19, RZ, R5, RZ, 0x33, !PT ;  /* 0x00000005ff137212 */ /* 0x000fce00078e33ff */
[----:B------:R-:W0:Y:S01]  /*4920*/  LDC R28, c[0x0][0x610] ;  /* 0x00018400ff1c7b82 */ /* 0x000e220000000800 */
[----:B----4-:R-:W-:Y:S05]  /*4930*/  @!P0 BRA `(.L_x_98) ;  /* 0x0000000000288947 */ /* 0x010fea0003800000 */
[----:B---3--:R-:W3:Y:S02]  /*4940*/  LDC R0, c[0x0][0x64c] ;  /* 0x00019300ff007b82 */ /* 0x008ee40000000800 */
[----:B---3--:R-:W-:-:S05]  /*4950*/  IADD3 R7, P0, R13, R0, RZ ;  /* 0x000000000d077210 */ /* 0x008fca0007f1e0ff */
        /* <DEDUP_REMOVED lines=8> */
.L_x_98:
[----:B------:R-:W4:Y:S01]  /*49e0*/  LDC R4, c[0x0][0x65c] ;  /* 0x00019700ff047b82 */ /* 0x000f220000000800 */
[----:B--23--:R-:W-:Y:S01]  /*49f0*/  SHF.R.U64 R0, R2, R21, R3 ;  /* 0x0000001502007219 */ /* 0x00cfe20000001203 */
[----:B-1----:R-:W-:Y:S01]  /*4a00*/  VIADD R3, R14, 0xffffffff ;  /* 0xffffffff0e037836 */ /* 0x002fe20000000000 */
[----:B------:R-:W-:Y:S01]  /*4a10*/  LOP3.LUT R19, R8, R19, RZ, 0xc0, !PT ;  /* 0x0000001308137212 */ /* 0x000fe200078ec0ff */
[----:B------:R-:W-:Y:S02]  /*4a20*/  IMAD.MOV R12, RZ, RZ, -R12 ;  /* 0x000000ffff0c7224 */ /* 0x000fe400078e0a0c */
[----:B------:R-:W-:Y:S01]  /*4a30*/  IMAD.MOV R2, RZ, RZ, -R0 ;  /* 0x000000ffff027224 */ /* 0x000fe200078e0a00 */
[----:B------:R-:W-:Y:S01]  /*4a40*/  LOP3.LUT R3, R10, R3, RZ, 0xc0, !PT ;  /* 0x000000030a037212 */ /* 0x000fe200078ec0ff */
[----:B------:R-:W-:Y:S02]  /*4a50*/  IMAD R19, R24, R0, R19 ;  /* 0x0000000018137224 */ /* 0x000fe400078e0213 */
[----:B0-----:R-:W-:-:S04]  /*4a60*/  IMAD R0, R2, R25, R13 ;  /* 0x0000001902007224 */ /* 0x001fc800078e020d */
[----:B------:R-:W-:Y:S01]  /*4a70*/  IMAD R2, R0, R14, R3 ;  /* 0x0000000e00027224 */ /* 0x000fe200078e0203 */
[----:B----4-:R-:W-:Y:S01]  /*4a80*/  ISETP.NE.AND P0, PT, R4, 0x1, PT ;  /* 0x000000010400780c */ /* 0x010fe20003f05270 */
[----:B------:R-:W-:-:S05]  /*4a90*/  IMAD.MOV.U32 R4, RZ, RZ, 0x1 ;  /* 0x00000001ff047424 */ /* 0x000fca00078e00ff */
[----:B------:R-:W-:-:S07]  /*4aa0*/  PRMT R0, R4, 0x7610, R0 ;  /* 0x0000761004007816 */ /* 0x000fce0000000000 */
[----:B------:R-:W-:-:S04]  /*4ab0*/  @P0 IMAD R22, R15, R12, R20 ;  /* 0x0000000c0f160224 */ /* 0x000fc800078e0214 */
[----:B------:R-:W-:-:S05]  /*4ac0*/  IMAD R19, R19, R28, R22 ;  /* 0x0000001c13137224 */ /* 0x000fca00078e0216 */
[----:B------:R-:W-:Y:S02]  /*4ad0*/  SEL R22, R2, R19, !P0 ;  /* 0x0000001302167207 */ /* 0x000fe40004000000 */
[----:B------:R-:W-:Y:S01]  /*4ae0*/  SEL R19, R19, R2, !P0 ;  /* 0x0000000213137207 */ /* 0x000fe20004000000 */
[----:B------:R-:W-:-:S07]  /*4af0*/  IMAD.MOV.U32 R2, RZ, RZ, R11 ;  /* 0x000000ffff027224 */ /* 0x000fce00078e000b */
.L_x_96:
[----:B------:R-:W-:Y:S02]  /*4b00*/  LOP3.LUT P0, RZ, R0, 0xff, RZ, 0xc0, !PT ;  /* 0x000000ff00ff7812 */ /* 0x000fe4000780c0ff */
[----:B------:R-:W-:-:S11]  /*4b10*/  LOP3.LUT R71, R71, 0x1, RZ, 0x3c, !PT ;  /* 0x0000000147477812 */ /* 0x000fd600078e3cff */
[----:B------:R-:W-:Y:S05]  /*4b20*/  @P0 BRA `(.L_x_99) ;  /* 0xffffffc800bc0947 */ /* 0x000fea000383ffff */
[----:B------:R-:W-:Y:S05]  /*4b30*/  EXIT ;  /* 0x000000000000794d */ /* 0x000fea0003800000 */
.L_x_14:
[----:B------:R-:W-:-:S08]  /*4b40*/  ISETP.NE.AND P0, PT, R0, RZ, PT ;  /* 0x000000ff0000720c */ /* 0x000fd00003f05270 */
[----:B0-----:R-:W0:-:S00]  /*4b50*/  USETMAXREG.DEALLOC.CTAPOOL 0x28 ;  /* 0x00000028000079c8 */ /* 0x001e0000080e0500 */
[----:B------:R-:W-:Y:S05]  /*4b60*/  @P0 EXIT ;  /* 0x000000000000094d */ /* 0x000fea0003800000 */
[----:B0-----:R-:W-:Y:S01]  /*4b70*/  LOP3.LUT P0, RZ, R8, 0xff, RZ, 0xc0, !PT ;  /* 0x000000ff08ff7812 */ /* 0x001fe2000780c0ff */
[----:B------:R-:W-:Y:S02]  /*4b80*/  IMAD.MOV.U32 R0, RZ, RZ, 0x1 ;  /* 0x00000001ff007424 */ /* 0x000fe400078e00ff */
[----:B------:R-:W-:-:S10]  /*4b90*/  IMAD.MOV.U32 R7, RZ, RZ, RZ ;  /* 0x000000ffff077224 */ /* 0x000fd400078e00ff */
[----:B------:R-:W-:Y:S05]  /*4ba0*/  @!P0 BRA `(.L_x_100) ;  /* 0x0000000c00188947 */ /* 0x000fea0003800000 */
[----:B------:R-:W-:Y:S01]  /*4bb0*/  LOP3.LUT P0, RZ, R4, 0x1f, RZ, 0xc0, !PT ;  /* 0x0000001f04ff7812 */ /* 0x000fe2000780c0ff */
[----:B------:R-:W-:Y:S01]  /*4bc0*/  ULDC UR5, c[0x0][0x658] ;  /* 0x0001960000057ab9 */ /* 0x000fe20000000800 */
[----:B------:R-:W-:Y:S01]  /*4bd0*/  UMOV UR6, 0xffffffff ;  /* 0xffffffff00067882 */ /* 0x000fe20000000000 */
[----:B------:R-:W-:Y:S01]  /*4be0*/  BSSY B0, `(.L_x_100) ;  /* 0x00000c2000007945 */ /* 0x000fe20003800000 */
[----:B------:R-:W-:Y:S01]  /*4bf0*/  USHF.L.U32 UR6, UR6, UR5, URZ ;  /* 0x0000000506067299 */ /* 0x000fe2000800063f */
[C---:B------:R-:W-:Y:S01]  /*4c00*/  ISETP.NE.AND P2, PT, R3.reuse, RZ, PT ;  /* 0x000000ff0300720c */ /* 0x040fe20003f45270 */
[----:B------:R-:W-:Y:S01]  /*4c10*/  IMAD.MOV.U32 R8, RZ, RZ, 0x1 ;  /* 0x00000001ff087424 */ /* 0x000fe200078e00ff */
[----:B------:R-:W-:Y:S01]  /*4c20*/  ISETP.NE.OR P0, PT, R3, RZ, !P0 ;  /* 0x000000ff0300720c */ /* 0x000fe20004705670 */
[----:B------:R-:W-:Y:S01]  /*4c30*/  IMAD.MOV.U32 R0, RZ, RZ, 0x1 ;  /* 0x00000001ff007424 */ /* 0x000fe200078e00ff */
[----:B------:R-:W-:Y:S01]  /*4c40*/  LOP3.LUT R6, R16, 0x2, RZ, 0xfc, !PT ;  /* 0x0000000210067812 */ /* 0x000fe200078efcff */
[----:B------:R-:W-:Y:S01]  /*4c50*/  IMAD.MOV.U32 R7, RZ, RZ, RZ ;  /* 0x000000ffff077224 */ /* 0x000fe200078e00ff */
[----:B------:R-:W-:Y:S01]  /*4c60*/  ULDC UR4, c[0x0][0x600] ;  /* 0x0001800000047ab9 */ /* 0x000fe20000000800 */
[----:B------:R-:W-:Y:S01]  /*4c70*/  UMOV UR7, 0x1 ;  /* 0x0000000100077882 */ /* 0x000fe20000000000 */
[----:B------:R-:W-:-:S02]  /*4c80*/  UIADD3 UR21, UR40, 0x1, URZ ;  /* 0x0000000128157890 */ /* 0x000fc4000fffe03f */
[----:B------:R-:W-:Y:S02]  /*4c90*/  UIADD3 UR13, UR4, -0x1, URZ ;  /* 0xffffffff040d7890 */ /* 0x000fe4000fffe03f */
[----:B------:R-:W-:Y:S02]  /*4ca0*/  USHF.L.U32 UR15, UR7, UR5, URZ ;  /* 0x00000005070f7299 */ /* 0x000fe4000800063f */
[----:B------:R-:W-:Y:S01]  /*4cb0*/  ULOP3.LUT UR14, URZ, UR6, URZ, 0x33, !UPT ;  /* 0x000000063f0e7292 */ /* 0x000fe2000f8e333f */
[----:B------:R-:W-:-:S11]  /*4cc0*/  ULDC.64 UR22, c[0x0][0x198] ;  /* 0x0000660000167ab9 */ /* 0x000fd60000000a00 */
.L_x_112:
[----:B------:R-:W-:-:S03]  /*4cd0*/  UMOV UR4, 0xffffffff ;  /* 0xffffffff00047882 */ /* 0x000fc60000000000 */
[----:B------:R-:W-:Y:S05]  /*4ce0*/  BRA.DIV UR4, `(.L_x_101) ;  /* 0x0000001604447947 */ /* 0x000fea000b800000 */
[----:B------:R-:W-:-:S13]  /*4cf0*/  ELECT P6, URZ, PT ;  /* 0x00000000003f782f */ /* 0x000fda00038c0000 */
.L_x_135:
[----:B------:R-:W0:Y:S01]  /*4d00*/  LDC R3, c[0x0][0x28c] ;  /* 0x0000a300ff037b82 */ /* 0x000e220000000800 */
[----:B------:R-:W-:Y:S01]  /*4d10*/  BSSY B1, `(.L_x_102) ;  /* 0x0000035000017945 */ /* 0x000fe20003800000 */
[----:B0-----:R-:W-:-:S13]  /*4d20*/  ISETP.LT.OR P6, PT, R3, 0x1, !P6 ;  /* 0x000000010300780c */ /* 0x001fda00077c1670 */
[----:B------:R-:W-:Y:S05]  /*4d30*/  @P6 BRA `(.L_x_103) ;  /* 0x0000000000c86947 */ /* 0x000fea0003800000 */
[----:B------:R-:W-:Y:S02]  /*4d40*/  IMAD.SHL.U32 R22, R22, 0x40, RZ ;  /* 0x0000004016167824 */ /* 0x000fe400078e00ff */
[----:B------:R-:W-:Y:S02]  /*4d50*/  IMAD.SHL.U32 R19, R19, 0x40, RZ ;  /* 0x0000004013137824 */ /* 0x000fe400078e00ff */
[----:B------:R-:W-:Y:S02]  /*4d60*/  IMAD.MOV.U32 R12, RZ, RZ, RZ ;  /* 0x000000ffff0c7224 */ /* 0x000fe400078e00ff */
[----:B------:R-:W-:Y:S02]  /*4d70*/  IMAD.U32 R13, RZ, RZ, UR21 ;  /* 0x00000015ff0d7e24 */ /* 0x000fe4000f8e00ff */
[----:B------:R-:W-:Y:S02]  /*4d80*/  IMAD.MOV.U32 R3, RZ, RZ, R0 ;  /* 0x000000ffff037224 */ /* 0x000fe400078e0000 */
[----:B------:R-:W-:-:S07]  /*4d90*/  IMAD.MOV.U32 R4, RZ, RZ, R7 ;  /* 0x000000ffff047224 */ /* 0x000fce00078e0007 */
.L_x_107:
[----:B------:R-:W0:Y:S01]  /*4da0*/  S2R R10, SR_CgaCtaId ;  /* 0x00000000000a7919 */ /* 0x000e220000008800 */
[----:B------:R-:W-:Y:S01]  /*4db0*/  MOV R5, 0x400 ;  /* 0x0000040000057802 */ /* 0x000fe20000000f00 */
[----:B------:R-:W1:Y:S03]  /*4dc0*/  @!P2 LDC R9, c[0x0][0x500] ;  /* 0x00014000ff09ab82 */ /* 0x000e660000000800 */
[----:B0-----:R-:W-:Y:S02]  /*4dd0*/  LEA R11, R10, R5, 0x18 ;  /* 0x000000050a0b7211 */ /* 0x001fe400078ec0ff */
[----:B------:R-:W-:-:S03]  /*4de0*/  SHF.L.U32 R5, R3, 0x1f, RZ ;  /* 0x0000001f03057819 */ /* 0x000fc600000006ff */
[----:B------:R-:W-:-:S04]  /*4df0*/  IMAD R10, R4, 0x8, R11 ;  /* 0x00000008040a7824 */ /* 0x000fc800078e020b */
[----:B------:R-:W0:Y:S02]  /*4e00*/  SYNCS.PHASECHK.TRANS64.TRYWAIT P1, [R10+URZ+0x70], R5 ;  /* 0x000070050a0075a7 */ /* 0x000e24000802017f */
[----:B01----:R-:W-:Y:S05]  /*4e10*/  @!P1 BRA `(.L_x_104) ;  /* 0x0000001400189947 */ /* 0x003fea0003800000 */
.L_x_136:
[----:B0-----:R-:W-:Y:S01]  /*4e20*/  PRMT R5, R6, 0x9910, RZ ;  /* 0x0000991006057816 */ /* 0x001fe200000000ff */
[----:B------:R0:W-:Y:S03]  /*4e30*/  @!P2 SYNCS.ARRIVE.TRANS64 RZ, [R10+URZ], R9 ;  /* 0x000000090affa9a7 */ /* 0x0001e6000800003f */
[----:B------:R-:W-:-:S13]  /*4e40*/  ISETP.NE.AND P1, PT, R5, 0x2, PT ;  /* 0x000000020500780c */ /* 0x000fda0003f25270 */
[----:B0-----:R-:W-:Y:S05]  /*4e50*/  @P1 BRA `(.L_x_105) ;  /* 0x0000000000041947 */ /* 0x001fea0003800000 */
[----:B------:R-:W-:Y:S01]  /*4e60*/  BPT.TRAP 0x1 ;  /* 0x000000040000795c */ /* 0x000fe20000300000 */
.L_x_105:
[----:B------:R-:W-:Y:S05]  /*4e70*/  @P0 BRA `(.L_x_106) ;  /* 0x0000000000040947 */ /* 0x000fea0003800000 */
[----:B------:R-:W-:Y:S01]  /*4e80*/  BPT.TRAP 0x1 ;  /* 0x000000040000795c */ /* 0x000fe20000300000 */
.L_x_106:
[----:B------:R-:W-:Y:S01]  /*4e90*/  IMAD R11, R4, 0x2000, R11 ;  /* 0x00002000040b7824 */ /* 0x000fe200078e020b */
[----:B------:R-:W-:Y:S01]  /*4ea0*/  R2UR UR19, R12 ;  /* 0x000000000c1372ca */ /* 0x000fe200000e0000 */
[----:B------:R-:W-:Y:S01]  /*4eb0*/  VIADD R13, R13, 0xffffffff ;  /* 0xffffffff0d0d7836 */ /* 0x000fe20000000000 */
[----:B------:R-:W-:Y:S01]  /*4ec0*/  R2UR UR9, R10 ;  /* 0x000000000a0972ca */ /* 0x000fe200000e0000 */
[----:B------:R-:W-:Y:S01]  /*4ed0*/  UIADD3 UR4, UP0, UR22, 0xf0, URZ ;  /* 0x000000f016047890 */ /* 0x000fe2000ff1e03f */
[----:B------:R-:W-:Y:S01]  /*4ee0*/  R2UR UR16, R11 ;  /* 0x000000000b1072ca */ /* 0x000fe200000e0000 */
[----:B------:R-:W-:Y:S01]  /*4ef0*/  UIADD3 UR24, UP1, UR22, 0x1f0, URZ ;  /* 0x000001f016187890 */ /* 0x000fe2000ff3e03f */
[----:B------:R-:W-:Y:S01]  /*4f00*/  R2UR UR12, R2 ;  /* 0x00000000020c72ca */ /* 0x000fe200000e0000 */
[----:B------:R-:W-:Y:S01]  /*4f10*/  UIADD3.X UR5, URZ, UR23, URZ, UP0, !UPT ;  /* 0x000000173f057290 */ /* 0x000fe200087fe43f */
[----:B------:R-:W-:Y:S01]  /*4f20*/  R2UR UR11, R19 ;  /* 0x00000000130b72ca */ /* 0x000fe200000e0000 */
[----:B------:R-:W-:Y:S01]  /*4f30*/  VIADD R4, R4, 0x1 ;  /* 0x0000000104047836 */ /* 0x000fe20000000000 */
[----:B------:R-:W-:Y:S01]  /*4f40*/  R2UR UR18, R22 ;  /* 0x00000000161272ca */ /* 0x000fe200000e0000 */
[----:B------:R-:W-:Y:S01]  /*4f50*/  UIADD3.X UR25, URZ, UR23, URZ, UP1, !UPT ;  /* 0x000000173f197290 */ /* 0x000fe20008ffe43f */
[----:B------:R-:W-:Y:S01]  /*4f60*/  ISETP.GT.AND P3, PT, R13, 0x1, PT ;  /* 0x000000010d00780c */ /* 0x000fe20003f64270 */
[----:B------:R-:W-:Y:S01]  /*4f70*/  UMOV UR6, 0x0 ;  /* 0x0000000000067882 */ /* 0x000fe20000000000 */
[----:B------:R-:W-:Y:S01]  /*4f80*/  ISETP.NE.AND P1, PT, R4, 0xe, PT ;  /* 0x0000000e0400780c */ /* 0x000fe20003f25270 */
[----:B------:R-:W-:Y:S01]  /*4f90*/  UMOV UR7, 0x10000000 ;  /* 0x1000000000077882 */ /* 0x000fe20000000000 */
[----:B------:R-:W-:Y:S01]  /*4fa0*/  UMOV UR10, UR19 ;  /* 0x00000013000a7c82 */ /* 0x000fe20008000000 */
[----:B------:R-:W-:Y:S01]  /*4fb0*/  UIADD3 UR8, UR16, 0x200, URZ ;  /* 0x0000020010087890 */ /* 0x000fe2000fffe03f */
[----:B------:R-:W-:Y:S01]  /*4fc0*/  SEL R10, RZ, 0x1, P1 ;  /* 0x00000001ff0a7807 */ /* 0x000fe20000800000 */
[----:B------:R-:W-:Y:S01]  /*4fd0*/  UIADD3 UR16, UR16, 0x1c200, URZ ;  /* 0x0001c20010107890 */ /* 0x000fe2000fffe03f */
[----:B------:R-:W-:Y:S01]  /*4fe0*/  VIADD R12, R12, 0x40 ;  /* 0x000000400c0c7836 */ /* 0x000fe20000000000 */
[----:B------:R-:W-:Y:S01]  /*4ff0*/  UMOV UR17, UR9 ;  /* 0x0000000900117c82 */ /* 0x000fe20008000000 */
[----:B------:R-:W-:Y:S01]  /*5000*/  UMOV UR20, UR12 ;  /* 0x0000000c00147c82 */ /* 0x000fe20008000000 */
[----:B------:R-:W-:-:S02]  /*5010*/  LOP3.LUT R3, R3, R10, RZ, 0x3c, !PT ;  /* 0x0000000a03037212 */ /* 0x000fc400078e3cff */
[----:B------:R-:W-:Y:S01]  /*5020*/  SEL R4, R4, RZ, P1 ;  /* 0x000000ff04047207 */ /* 0x000fe20000800000 */
[----:B------:R0:W-:Y:S02]  /*5030*/  UTMALDG.3D [UR8], [UR4], desc[UR6] ;  /* 0x00000608040075b4 */ /* 0x0001e40008011000 */
[----:B------:R0:W-:Y:S02]  /*5040*/  UTMALDG.3D [UR16], [UR24], desc[UR6] ;  /* 0x00000610180075b4 */ /* 0x0001e40008011000 */
[----:B0-----:R-:W-:Y:S05]  /*5050*/  @P3 BRA `(.L_x_107) ;  /* 0xfffffffc00503947 */ /* 0x001fea000383ffff */
.L_x_103:
[----:B------:R-:W-:Y:S05]  /*5060*/  BSYNC B1 ;  /* 0x0000000000017941 */ /* 0x000fea0003800000 */
.L_x_102:
[----:B------:R-:W2:Y:S01]  /*5070*/  LDL.64 R10, [R1] ;  /* 0x00000000010a7983 */ /* 0x000ea20000100a00 */
[----:B------:R-:W-:Y:S01]  /*5080*/  LOP3.LUT P4, RZ, R8, 0xff, RZ, 0xc0, !PT ;  /* 0x000000ff08ff7812 */ /* 0x000fe2000788c0ff */
[----:B------:R-:W-:Y:S01]  /*5090*/  VIADD R4, R7, UR40 ;  /* 0x0000002807047c36 */ /* 0x000fe20008000000 */
[----:B------:R-:W-:Y:S01]  /*50a0*/  ULDC.64 UR4, c[0x0][0x650] ;  /* 0x0001940000047ab9 */ /* 0x000fe20000000a00 */
[----:B------:R-:W-:Y:S01]  /*50b0*/  IMAD.U32 R5, RZ, RZ, UR40 ;  /* 0x00000028ff057e24 */ /* 0x000fe2000f8e00ff */
[----:B------:R-:W-:Y:S01]  /*50c0*/  UISETP.GE.U32.AND UP0, UPT, UR40, 0xe, UPT ;  /* 0x0000000e2800788c */ /* 0x000fe2000bf06070 */
[----:B------:R-:W-:Y:S01]  /*50d0*/  BSSY B1, `(.L_x_108) ;  /* 0x0000070000017945 */ /* 0x000fe20003800000 */
[----:B------:R-:W-:Y:S01]  /*50e0*/  SHF.R.U32.HI R2, RZ, 0x1, R4 ;  /* 0x00000001ff027819 */ /* 0x000fe20000011604 */
[----:B------:R-:W-:Y:S01]  /*50f0*/  IMAD.MOV.U32 R19, RZ, RZ, -0x1 ;  /* 0xffffffffff137424 */ /* 0x000fe200078e00ff */
[----:B------:R-:W-:Y:S01]  /*5100*/  ISETP.GT.U32.AND P1, PT, R4, 0xd, PT ;  /* 0x0000000d0400780c */ /* 0x000fe20003f24070 */
[----:B------:R-:W-:Y:S01]  /*5110*/  IMAD.MOV.U32 R22, RZ, RZ, -0x1 ;  /* 0xffffffffff167424 */ /* 0x000fe200078e00ff */
[----:B------:R-:W-:-:S02]  /*5120*/  PLOP3.LUT P3, PT, PT, PT, UP0, 0x80, 0x0 ;  /* 0x000000000000781c */ /* 0x000fc40003f6f008 */
[----:B------:R-:W-:Y:S01]  /*5130*/  ISETP.LT.U32.AND P1, PT, R5, 0xe, P1 ;  /* 0x0000000e0500780c */ /* 0x000fe20000f21070 */
[----:B------:R-:W0:Y:S01]  /*5140*/  @P4 S2R R8, SR_CgaCtaId ;  /* 0x0000000000084919 */ /* 0x000e220000008800 */
[----:B------:R-:W-:-:S04]  /*5150*/  @P4 MOV R3, 0x400 ;  /* 0x0000040000034802 */ /* 0x000fc80000000f00 */
[----:B0-----:R-:W-:Y:S01]  /*5160*/  @P4 LEA R8, R8, R3, 0x18 ;  /* 0x0000000308084211 */ /* 0x001fe200078ec0ff */
[----:B------:R-:W-:-:S03]  /*5170*/  IMAD.WIDE.U32 R2, R2, -0x6db6db6d, RZ ;  /* 0x9249249302027825 */ /* 0x000fc600078e00ff */
[----:B------:R0:W-:Y:S01]  /*5180*/  @P4 SYNCS.ARRIVE.TRANS64.A1T0 RZ, [R8+URZ+0x118], RZ ;  /* 0x000118ff08ff49a7 */ /* 0x0001e2000810003f */
[----:B------:R-:W-:Y:S01]  /*5190*/  IMAD.MOV.U32 R2, RZ, RZ, -0x1 ;  /* 0xffffffffff027424 */ /* 0x000fe200078e00ff */
[----:B------:R-:W-:Y:S02]  /*51a0*/  SHF.R.U32.HI R5, RZ, 0x2, R3 ;  /* 0x00000002ff057819 */ /* 0x000fe40000011603 */
[----:B------:R-:W-:-:S03]  /*51b0*/  SEL R3, RZ, 0x1, !P1 ;  /* 0x00000001ff037807 */ /* 0x000fc60004800000 */
[----:B------:R-:W-:Y:S01]  /*51c0*/  IMAD R7, R5, -0xe, R4 ;  /* 0xfffffff205077824 */ /* 0x000fe200078e0204 */
[----:B------:R-:W-:Y:S02]  /*51d0*/  LOP3.LUT R0, R0, R3, RZ, 0x3c, !PT ;  /* 0x0000000300007212 */ /* 0x000fe400078e3cff */
[----:B------:R-:W-:Y:S02]  /*51e0*/  PRMT R3, RZ, 0x7610, R3 ;  /* 0x00007610ff037816 */ /* 0x000fe40000000003 */
[----:B------:R-:W-:Y:S02]  /*51f0*/  @P3 LOP3.LUT R0, R0, 0x1, R5, 0x78, !PT ;  /* 0x0000000100003812 */ /* 0x000fe400078e7805 */
[----:B0-----:R-:W-:Y:S02]  /*5200*/  PRMT R8, RZ, 0x7610, R8 ;  /* 0x00007610ff087816 */ /* 0x001fe40000000008 */
[----:B--2---:R-:W-:-:S04]  /*5210*/  IADD3 R18, P4, R18, R10, RZ ;  /* 0x0000000a12127210 */ /* 0x004fc80007f9e0ff */
[----:B------:R-:W-:Y:S01]  /*5220*/  ISETP.GE.U32.AND P1, PT, R18, UR4, PT ;  /* 0x0000000412007c0c */ /* 0x000fe2000bf26070 */
[----:B------:R-:W-:-:S05]  /*5230*/  IMAD.X R17, R17, 0x1, R23, P4 ;  /* 0x0000000111117824 */ /* 0x000fca00020e0617 */
[----:B------:R-:W-:-:S13]  /*5240*/  ISETP.GE.U32.AND.EX P1, PT, R17, UR5, PT, P1 ;  /* 0x0000000511007c0c */ /* 0x000fda000bf26110 */
[----:B------:R-:W-:Y:S05]  /*5250*/  @P1 BRA `(.L_x_109) ;  /* 0x00000004005c1947 */ /* 0x000fea0003800000 */
[----:B------:R-:W0:Y:S01]  /*5260*/  S2R R11, SR_CTAID.X ;  /* 0x00000000000b7919 */ /* 0x000e220000002500 */
[----:B------:R-:W-:Y:S01]  /*5270*/  ULDC.64 UR4, c[0x0][0x628] ;  /* 0x00018a0000047ab9 */ /* 0x000fe20000000a00 */
[----:B------:R-:W1:Y:S01]  /*5280*/  LDC R12, c[0x0][0x144] ;  /* 0x00005100ff0c7b82 */ /* 0x000e620000000800 */
[----:B------:R-:W-:Y:S01]  /*5290*/  ISETP.NE.U32.AND P1, PT, RZ, UR4, PT ;  /* 0x00000004ff007c0c */ /* 0x000fe2000bf25070 */
[----:B------:R-:W2:Y:S01]  /*52a0*/  S2R R9, SR_CTAID.Y ;  /* 0x0000000000097919 */ /* 0x000ea20000002600 */
[----:B------:R-:W-:Y:S01]  /*52b0*/  ULDC UR6, c[0x0][0x150] ;  /* 0x0000540000067ab9 */ /* 0x000fe20000000800 */
[----:B------:R-:W-:Y:S01]  /*52c0*/  ULDC UR7, c[0x0][0x630] ;  /* 0x00018c0000077ab9 */ /* 0x000fe20000000800 */
[----:B------:R-:W-:Y:S01]  /*52d0*/  ISETP.NE.AND.EX P1, PT, RZ, UR5, PT, P1 ;  /* 0x00000005ff007c0c */ /* 0x000fe2000bf25310 */
[----:B------:R-:W-:Y:S01]  /*52e0*/  IMAD.MOV.U32 R2, RZ, RZ, R18 ;  /* 0x000000ffff027224 */ /* 0x000fe200078e0012 */
[----:B0-----:R-:W-:-:S05]  /*52f0*/  I2FP.F32.U32 R3, R11 ;  /* 0x0000000b00037245 */ /* 0x001fca0000201000 */
[----:B------:R-:W-:Y:S01]  /*5300*/  FMUL R14, R3, UR6 ;  /* 0x00000006030e7c20 */ /* 0x000fe20008400000 */
[----:B------:R-:W-:-:S05]  /*5310*/  IMAD.MOV.U32 R3, RZ, RZ, R17 ;  /* 0x000000ffff037224 */ /* 0x000fca00078e0011 */
[----:B--2---:R-:W-:Y:S05]  /*5320*/  @!P1 BRA `(.L_x_110) ;  /* 0x0000000000289947 */ /* 0x004fea0003800000 */
[----:B------:R-:W-:Y:S02]  /*5330*/  ULDC UR6, c[0x0][0x634] ;  /* 0x00018d0000067ab9 */ /* 0x000fe40000000800 */
[----:B------:R-:W-:-:S05]  /*5340*/  IADD3 R3, P1, R18, UR6, RZ ;  /* 0x0000000612037c10 */ /* 0x000fca000ff3e0ff */
[----:B------:R-:W-:-:S04]  /*5350*/  IMAD.X R13, RZ, RZ, R17, P1 ;  /* 0x000000ffff0d7224 */ /* 0x000fc800008e0611 */
[----:B------:R-:W-:-:S04]  /*5360*/  IMAD.WIDE.U32 R4, R13, UR4, RZ ;  /* 0x000000040d047c25 */ /* 0x000fc8000f8e00ff */
[----:B------:R-:W-:-:S04]  /*5370*/  IMAD.WIDE.U32 R4, P1, R3, UR5, R4 ;  /* 0x0000000503047c25 */ /* 0x000fc8000f820004 */
[----:B------:R-:W-:-:S04]  /*5380*/  IMAD.WIDE.U32 R2, R3, UR4, RZ ;  /* 0x0000000403027c25 */ /* 0x000fc8000f8e00ff */
[----:B------:R-:W-:Y:S01]  /*5390*/  IMAD.MOV.U32 R2, RZ, RZ, R5 ;  /* 0x000000ffff027224 */ /* 0x000fe200078e0005 */
[----:B------:R-:W-:Y:S01]  /*53a0*/  IADD3 RZ, P3, R3, R4, RZ ;  /* 0x0000000403ff7210 */ /* 0x000fe20007f7e0ff */
[----:B------:R-:W-:-:S04]  /*53b0*/  IMAD.X R3, RZ, RZ, RZ, P1 ;  /* 0x000000ffff037224 */ /* 0x000fc800008e06ff */
[----:B------:R-:W-:-:S08]  /*53c0*/  IMAD.WIDE.U32.X R2, R13, UR5, R2, P3 ;  /* 0x000000050d027c25 */ /* 0x000fd000098e0402 */
.L_x_110:
[--C-:B------:R-:W-:Y:S01]  /*53d0*/  SHF.R.U64 R10, R2, UR7, R3.reuse ;  /* 0x00000007020a7c19 */ /* 0x100fe20008001203 */
[----:B------:R-:W0:Y:S01]  /*53e0*/  F2I.U32.TRUNC.NTZ R14, R14 ;  /* 0x0000000e000e7305 */ /* 0x000e22000020f000 */
[----:B------:R-:W-:Y:S01]  /*53f0*/  SHF.R.U32.HI R2, RZ, UR7, R3 ;  /* 0x00000007ff027c19 */ /* 0x000fe20008011603 */
[----:B------:R-:W-:Y:S01]  /*5400*/  ULDC.64 UR4, c[0x0][0x620] ;  /* 0x0001880000047ab9 */ /* 0x000fe20000000a00 */
[----:B------:R-:W-:Y:S01]  /*5410*/  IADD3 R5, P1, RZ, -R10, RZ ;  /* 0x8000000aff057210 */ /* 0x000fe20007f3e0ff */
[----:B------:R-:W-:Y:S01]  /*5420*/  IMAD.MOV.U32 R3, RZ, RZ, R17 ;  /* 0x000000ffff037224 */ /* 0x000fe200078e0011 */
[----:B------:R-:W-:-:S03]  /*5430*/  ULDC.64 UR6, c[0x0][0x640] ;  /* 0x0001900000067ab9 */ /* 0x000fc60000000a00 */
[----:B------:R-:W-:Y:S01]  /*5440*/  IMAD.X R2, RZ, RZ, ~R2, P1 ;  /* 0x000000ffff027224 */ /* 0x000fe200008e0e02 */
[----:B------:R-:W-:-:S03]  /*5450*/  ISETP.NE.U32.AND P1, PT, RZ, UR6, PT ;  /* 0x00000006ff007c0c */ /* 0x000fc6000bf25070 */
[----:B------:R-:W-:Y:S01]  /*5460*/  IMAD R4, R2, UR4, RZ ;  /* 0x0000000402047c24 */ /* 0x000fe2000f8e02ff */
[----:B------:R-:W-:Y:S01]  /*5470*/  ISETP.NE.AND.EX P1, PT, RZ, UR7, PT, P1 ;  /* 0x00000007ff007c0c */ /* 0x000fe2000bf25310 */
[----:B------:R-:W-:-:S04]  /*5480*/  IMAD.MOV.U32 R2, RZ, RZ, R18 ;  /* 0x000000ffff027224 */ /* 0x000fc800078e0012 */
[----:B------:R-:W-:Y:S01]  /*5490*/  IMAD.WIDE.U32 R2, R5, UR4, R2 ;  /* 0x0000000405027c25 */ /* 0x000fe2000f8e0002 */
[----:B------:R-:W-:-:S03]  /*54a0*/  ULDC UR4, c[0x0][0x618] ;  /* 0x0001860000047ab9 */ /* 0x000fc60000000800 */
[----:B------:R-:W-:Y:S01]  /*54b0*/  IMAD R5, R5, UR5, R4 ;  /* 0x0000000505057c24 */ /* 0x000fe2000f8e0204 */
[----:B------:R-:W-:Y:S01]  /*54c0*/  ULDC UR5, c[0x0][0x154] ;  /* 0x0000550000057ab9 */ /* 0x000fe20000000800 */
[----:B0-----:R-:W-:Y:S02]  /*54d0*/  IMAD.MOV R4, RZ, RZ, -R14 ;  /* 0x000000ffff047224 */ /* 0x001fe400078e0a0e */
[----:B------:R-:W0:Y:S01]  /*54e0*/  LDC R14, c[0x0][0x148] ;  /* 0x00005200ff0e7b82 */ /* 0x000e220000000800 */
[----:B------:R-:W-:Y:S02]  /*54f0*/  IMAD.IADD R3, R3, 0x1, R5 ;  /* 0x0000000103037824 */ /* 0x000fe400078e0205 */
[----:B-1----:R-:W-:Y:S01]  /*5500*/  IMAD R11, R12, R4, R11 ;  /* 0x000000040c0b7224 */ /* 0x002fe200078e020b */
[----:B------:R-:W-:Y:S02]  /*5510*/  I2FP.F32.U32 R4, R9 ;  /* 0x0000000900047245 */ /* 0x000fe40000201000 */
[----:B------:R-:W-:-:S02]  /*5520*/  SHF.R.U64 R12, R2, UR4, R3 ;  /* 0x00000004020c7c19 */ /* 0x000fc40008001203 */
[----:B------:R-:W-:Y:S01]  /*5530*/  SHF.R.U32.HI R3, RZ, UR4, R3 ;  /* 0x00000004ff037c19 */ /* 0x000fe20008011603 */
[----:B------:R-:W-:Y:S01]  /*5540*/  FMUL R4, R4, UR5 ;  /* 0x0000000504047c20 */ /* 0x000fe20008400000 */
[----:B------:R-:W-:Y:S02]  /*5550*/  ULDC UR4, c[0x0][0x608] ;  /* 0x0001820000047ab9 */ /* 0x000fe40000000800 */
[--C-:B------:R-:W-:Y:S01]  /*5560*/  SHF.R.U64 R15, R12, UR4, R3.reuse ;  /* 0x000000040c0f7c19 */ /* 0x100fe20008001203 */
[----:B------:R1:W2:Y:S01]  /*5570*/  F2I.U32.TRUNC.NTZ R20, R4 ;  /* 0x0000000400147305 */ /* 0x0002a2000020f000 */
[----:B------:R-:W-:Y:S01]  /*5580*/  SHF.R.U32.HI R2, RZ, UR4, R3 ;  /* 0x00000004ff027c19 */ /* 0x000fe20008011603 */
[----:B------:R-:W-:-:S03]  /*5590*/  ULDC UR4, c[0x0][0x658] ;  /* 0x0001960000047ab9 */ /* 0x000fc60000000800 */
[--C-:B------:R-:W-:Y:S02]  /*55a0*/  SHF.R.U64 R13, R15, UR4, R2.reuse ;  /* 0x000000040f0d7c19 */ /* 0x100fe40008001202 */
[----:B------:R-:W-:-:S03]  /*55b0*/  SHF.R.U32.HI R19, RZ, UR4, R2 ;  /* 0x00000004ff137c19 */ /* 0x000fc60008011602 */
[----:B------:R-:W-:Y:S02]  /*55c0*/  IMAD.MOV.U32 R2, RZ, RZ, R13 ;  /* 0x000000ffff027224 */ /* 0x000fe400078e000d */
[----:B------:R-:W-:Y:S01]  /*55d0*/  IMAD.MOV.U32 R3, RZ, RZ, R19 ;  /* 0x000000ffff037224 */ /* 0x000fe200078e0013 */
[----:B-1----:R-:W-:Y:S06]  /*55e0*/  @!P1 BRA `(.L_x_111) ;  /* 0x0000000000289947 */ /* 0x002fec0003800000 */
        /* <DEDUP_REMOVED lines=10> */
.L_x_111:
[----:B------:R-:W1:Y:S01]  /*5690*/  LDC R4, c[0x0][0x65c] ;  /* 0x00019700ff047b82 */ /* 0x000e620000000800 */
[----:B------:R-:W-:Y:S01]  /*56a0*/  ULDC UR4, c[0x0][0x648] ;  /* 0x0001920000047ab9 */ /* 0x000fe20000000800 */
[----:B------:R-:W-:Y:S01]  /*56b0*/  LOP3.LUT R15, R15, UR14, RZ, 0xc0, !PT ;  /* 0x0000000e0f0f7c12 */ /* 0x000fe2000f8ec0ff */
[----:B--2---:R-:W-:Y:S01]  /*56c0*/  IMAD.MOV R20, RZ, RZ, -R20 ;  /* 0x000000ffff147224 */ /* 0x004fe200078e0a14 */
[----:B------:R-:W-:Y:S01]  /*56d0*/  SHF.R.U64 R2, R2, UR4, R3 ;  /* 0x0000000402027c19 */ /* 0x000fe20008001203 */
[----:B------:R-:W-:Y:S01]  /*56e0*/  ULDC UR4, c[0x0][0x638] ;  /* 0x00018e0000047ab9 */ /* 0x000fe20000000800 */
[----:B------:R-:W-:Y:S01]  /*56f0*/  LOP3.LUT R12, R12, UR13, RZ, 0xc0, !PT ;  /* 0x0000000d0c0c7c12 */ /* 0x000fe2000f8ec0ff */
[----:B------:R-:W-:Y:S01]  /*5700*/  ULDC UR5, c[0x0][0x610] ;  /* 0x0001840000057ab9 */ /* 0x000fe20000000800 */
[----:B------:R-:W-:Y:S01]  /*5710*/  IMAD.MOV.U32 R3, RZ, RZ, 0x1 ;  /* 0x00000001ff037424 */ /* 0x000fe200078e00ff */
[----:B-1----:R-:W-:Y:S01]  /*5720*/  ISETP.NE.AND P1, PT, R4, 0x1, PT ;  /* 0x000000010400780c */ /* 0x002fe20003f25270 */
[----:B------:R-:W-:-:S02]  /*5730*/  IMAD.MOV R4, RZ, RZ, -R2 ;  /* 0x000000ffff047224 */ /* 0x000fc400078e0a02 */
[----:B------:R-:W-:Y:S02]  /*5740*/  IMAD R2, R2, UR15, R15 ;  /* 0x0000000f02027c24 */ /* 0x000fe4000f8e020f */
[----:B------:R-:W-:Y:S01]  /*5750*/  IMAD R13, R4, UR4, R13 ;  /* 0x00000004040d7c24 */ /* 0x000fe2000f8e020d */
[----:B------:R-:W-:-:S07]  /*5760*/  ULDC UR4, c[0x0][0x600] ;  /* 0x0001800000047ab9 */ /* 0x000fce0000000800 */
[----:B0-----:R-:W-:-:S04]  /*5770*/  @P1 IMAD R11, R14, R20, R9 ;  /* 0x000000140e0b1224 */ /* 0x001fc800078e0209 */
[----:B------:R-:W-:Y:S02]  /*5780*/  IMAD R11, R2, UR5, R11 ;  /* 0x00000005020b7c24 */ /* 0x000fe4000f8e020b */
[----:B------:R-:W-:-:S05]  /*5790*/  IMAD R2, R13, UR4, R12 ;  /* 0x000000040d027c24 */ /* 0x000fca000f8e020c */
[----:B------:R-:W-:Y:S02]  /*57a0*/  SEL R22, R2, R11, !P1 ;  /* 0x0000000b02167207 */ /* 0x000fe40004800000 */
[----:B------:R-:W-:Y:S01]  /*57b0*/  SEL R19, R11, R2, !P1 ;  /* 0x000000020b137207 */ /* 0x000fe20004800000 */
[----:B------:R-:W-:-:S07]  /*57c0*/  IMAD.MOV.U32 R2, RZ, RZ, R10 ;  /* 0x000000ffff027224 */ /* 0x000fce00078e000a */
.L_x_109:
[----:B------:R-:W-:Y:S05]  /*57d0*/  BSYNC B1 ;  /* 0x0000000000017941 */ /* 0x000fea0003800000 */
.L_x_108:
[----:B------:R-:W-:-:S13]  /*57e0*/  LOP3.LUT P1, RZ, R3, 0xff, RZ, 0xc0, !PT ;  /* 0x000000ff03ff7812 */ /* 0x000fda000782c0ff */
[----:B------:R-:W-:Y:S05]  /*57f0*/  @P1 BRA `(.L_x_112) ;  /* 0xfffffff400341947 */ /* 0x000fea000383ffff */
[----:B------:R-:W-:Y:S05]  /*5800*/  BSYNC B0 ;  /* 0x0000000000007941 */ /* 0x000fea0003800000 */
.L_x_100:
[----:B------:R-:W-:-:S03]  /*5810*/  UMOV UR4, 0xffffffff ;  /* 0xffffffff00047882 */ /* 0x000fc60000000000 */
[----:B------:R-:W-:Y:S05]  /*5820*/  BRA.DIV UR4, `(.L_x_113) ;  /* 0x0000000a04a87947 */ /* 0x000fea000b800000 */
[----:B------:R-:W-:-:S13]  /*5830*/  ELECT P6, URZ, PT ;  /* 0x00000000003f782f */ /* 0x000fda00038c0000 */
.L_x_139:
[----:B------:R-:W-:Y:S04]  /*5840*/  BSSY B0, `(.L_x_114) ;  /* 0x0000085000007945 */ /* 0x000fe80003800000 */
[----:B------:R-:W-:Y:S05]  /*5850*/  @!P6 BRA `(.L_x_115) ;  /* 0x00000008000ce947 */ /* 0x000fea0003800000 */
[----:B------:R-:W-:-:S04]  /*5860*/  LOP3.LUT R16, R16, 0x2, RZ, 0xfc, !PT ;  /* 0x0000000210107812 */ /* 0x000fc800078efcff */
[----:B------:R-:W-:-:S13]  /*5870*/  ISETP.NE.AND P0, PT, R16, 0x3, PT ;  /* 0x000000031000780c */ /* 0x000fda0003f05270 */
[----:B------:R-:W-:Y:S05]  /*5880*/  @!P0 BRA `(.L_x_116) ;  /* 0x0000000000048947 */ /* 0x000fea0003800000 */
[----:B------:R-:W-:Y:S01]  /*5890*/  BPT.TRAP 0x1 ;  /* 0x000000040000795c */ /* 0x000fe20000300000 */
.L_x_116:
[----:B------:R-:W0:Y:S01]  /*58a0*/  S2R R3, SR_CgaCtaId ;  /* 0x0000000000037919 */ /* 0x000e220000008800 */
[----:B------:R-:W-:Y:S02]  /*58b0*/  MOV R2, 0x400 ;  /* 0x0000040000027802 */ /* 0x000fe40000000f00 */
[----:B------:R-:W-:Y:S02]  /*58c0*/  SHF.L.U32 R4, R0, 0x1f, RZ ;  /* 0x0000001f00047819 */ /* 0x000fe400000006ff */
[----:B0-----:R-:W-:-:S05]  /*58d0*/  LEA R2, R3, R2, 0x18 ;  /* 0x0000000203027211 */ /* 0x001fca00078ec0ff */
[----:B------:R-:W-:-:S04]  /*58e0*/  VIADD R2, R2, 0x70 ;  /* 0x0000007002027836 */ /* 0x000fc80000000000 */
[C---:B------:R-:W-:Y:S02]  /*58f0*/  IMAD R9, R7.reuse, 0x8, R2 ;  /* 0x0000000807097824 */ /* 0x040fe400078e0202 */
[----:B------:R-:W-:Y:S02]  /*5900*/  VIADD R7, R7, 0x1 ;  /* 0x0000000107077836 */ /* 0x000fe40000000000 */
[----:B------:R-:W0:Y:S03]  /*5910*/  SYNCS.PHASECHK.TRANS64.TRYWAIT P0, [R9+URZ], R4 ;  /* 0x00000004090075a7 */ /* 0x000e26000800017f */
[----:B------:R-:W-:-:S04]  /*5920*/  ISETP.NE.AND P1, PT, R7, 0xe, PT ;  /* 0x0000000e0700780c */ /* 0x000fc80003f25270 */
[----:B------:R-:W-:Y:S02]  /*5930*/  SEL R3, RZ, 0x1, P1 ;  /* 0x00000001ff037807 */ /* 0x000fe40000800000 */
[----:B------:R-:W-:Y:S02]  /*5940*/  SEL R7, R7, RZ, P1 ;  /* 0x000000ff07077207 */ /* 0x000fe40000800000 */
[----:B------:R-:W-:-:S03]  /*5950*/  LOP3.LUT R6, R0, R3, RZ, 0x3c, !PT ;  /* 0x0000000300067212 */ /* 0x000fc600078e3cff */
[----:B------:R-:W-:Y:S01]  /*5960*/  IMAD R8, R7, 0x8, R2 ;  /* 0x0000000807087824 */ /* 0x000fe200078e0202 */
[----:B------:R-:W-:Y:S01]  /*5970*/  SHF.L.U32 R5, R6, 0x1f, RZ ;  /* 0x0000001f06057819 */ /* 0x000fe200000006ff */
[----:B0-----:R-:W-:Y:S06]  /*5980*/  @!P0 BRA `(.L_x_117) ;  /* 0x0000000800708947 */ /* 0x001fec0003800000 */
.L_x_140:
[----:B------:R-:W1:Y:S01]  /*5990*/  SYNCS.PHASECHK.TRANS64.TRYWAIT P0, [R8+URZ], R5 ;  /* 0x00000005080075a7 */ /* 0x000e62000800017f */
[----:B------:R-:W-:-:S05]  /*59a0*/  VIADD R0, R7, 0x1 ;  /* 0x0000000107007836 */ /* 0x000fca0000000000 */
[----:B------:R-:W-:-:S04]  /*59b0*/  ISETP.NE.AND P1, PT, R0, 0xe, PT ;  /* 0x0000000e0000780c */ /* 0x000fc80003f25270 */
[----:B------:R-:W-:Y:S02]  /*59c0*/  SEL R3, RZ, 0x1, P1 ;  /* 0x00000001ff037807 */ /* 0x000fe40000800000 */
[----:B------:R-:W-:Y:S02]  /*59d0*/  SEL R7, R0, RZ, P1 ;  /* 0x000000ff00077207 */ /* 0x000fe40000800000 */
[----:B------:R-:W-:-:S03]  /*59e0*/  LOP3.LUT R6, R6, R3, RZ, 0x3c, !PT ;  /* 0x0000000306067212 */ /* 0x000fc600078e3cff */
[----:B0-----:R-:W-:Y:S01]  /*59f0*/  IMAD R9, R7, 0x8, R2 ;  /* 0x0000000807097824 */ /* 0x001fe200078e0202 */
[----:B------:R-:W-:Y:S01]  /*5a00*/  SHF.L.U32 R4, R6, 0x1f, RZ ;  /* 0x0000001f06047819 */ /* 0x000fe200000006ff */
[----:B-1----:R-:W-:Y:S06]  /*5a10*/  @!P0 BRA `(.L_x_118) ;  /* 0x0000000800608947 */ /* 0x002fec0003800000 */
.L_x_141:
        /* <DEDUP_REMOVED lines=9> */
.L_x_142:
        /* <DEDUP_REMOVED lines=9> */
.L_x_143:
        /* <DEDUP_REMOVED lines=9> */
.L_x_144:
        /* <DEDUP_REMOVED lines=9> */
.L_x_145:
        /* <DEDUP_REMOVED lines=9> */
.L_x_146:
        /* <DEDUP_REMOVED lines=9> */
.L_x_147:
        /* <DEDUP_REMOVED lines=9> */
.L_x_148:
        /* <DEDUP_REMOVED lines=9> */
.L_x_149:
        /* <DEDUP_REMOVED lines=9> */
.L_x_150:
[----:B------:R-:W1:Y:S01]  /*5f30*/  SYNCS.PHASECHK.TRANS64.TRYWAIT P0, [R8+URZ], R5 ;  /* 0x00000005080075a7 */ /* 0x000e62000800017f */
[----:B------:R-:W-:-:S05]  /*5f40*/  VIADD R0, R7, 0x1 ;  /* 0x0000000107007836 */ /* 0x000fca0000000000 */
[----:B------:R-:W-:-:S04]  /*5f50*/  ISETP.NE.AND P1, PT, R0, 0xe, PT ;  /* 0x0000000e0000780c */ /* 0x000fc80003f25270 */
[----:B------:R-:W-:Y:S02]  /*5f60*/  SEL R3, RZ, 0x1, P1 ;  /* 0x00000001ff037807 */ /* 0x000fe40000800000 */
[----:B------:R-:W-:Y:S02]  /*5f70*/  SEL R7, R0, RZ, P1 ;  /* 0x000000ff00077207 */ /* 0x000fe40000800000 */
[----:B0-----:R-:W-:-:S03]  /*5f80*/  LOP3.LUT R9, R6, R3, RZ, 0x3c, !PT ;  /* 0x0000000306097212 */ /* 0x001fc600078e3cff */
[----:B------:R-:W-:Y:S01]  /*5f90*/  IMAD R11, R7, 0x8, R2 ;  /* 0x00000008070b7824 */ /* 0x000fe200078e0202 */
[----:B------:R-:W-:Y:S01]  /*5fa0*/  SHF.L.U32 R6, R9, 0x1f, RZ ;  /* 0x0000001f09067819 */ /* 0x000fe200000006ff */
[----:B-1----:R-:W-:Y:S06]  /*5fb0*/  @!P0 BRA `(.L_x_128) ;  /* 0x0000000400c08947 */ /* 0x002fec0003800000 */
.L_x_151:
[----:B------:R-:W1:Y:S01]  /*5fc0*/  SYNCS.PHASECHK.TRANS64.TRYWAIT P0, [R11+URZ], R6 ;  /* 0x000000060b0075a7 */ /* 0x000e62000800017f */
[----:B------:R-:W-:-:S05]  /*5fd0*/  VIADD R0, R7, 0x1 ;  /* 0x0000000107007836 */ /* 0x000fca0000000000 */
[----:B------:R-:W-:-:S04]  /*5fe0*/  ISETP.NE.AND P1, PT, R0, 0xe, PT ;  /* 0x0000000e0000780c */ /* 0x000fc80003f25270 */
[----:B------:R-:W-:Y:S02]  /*5ff0*/  SEL R4, RZ, 0x1, P1 ;  /* 0x00000001ff047807 */ /* 0x000fe40000800000 */
[----:B------:R-:W-:Y:S02]  /*6000*/  SEL R3, R0, RZ, P1 ;  /* 0x000000ff00037207 */ /* 0x000fe40000800000 */
[----:B------:R-:W-:Y:S01]  /*6010*/  LOP3.LUT R0, R9, R4, RZ, 0x3c, !PT ;  /* 0x0000000409007212 */ /* 0x000fe200078e3cff */
[----:B-1----:R-:W-:Y:S06]  /*6020*/  @!P0 BRA `(.L_x_129) ;  /* 0x0000000400b88947 */ /* 0x002fec0003800000 */
.L_x_152:
[----:B------:R-:W-:Y:S01]  /*6030*/  IMAD R3, R3, 0x8, R2 ;  /* 0x0000000803037824 */ /* 0x000fe200078e0202 */
[----:B------:R-:W-:-:S07]  /*6040*/  SHF.L.U32 R0, R0, 0x1f, RZ ;  /* 0x0000001f00007819 */ /* 0x000fce00000006ff */
.L_x_130:
[----:B--2---:R2:W3:Y:S02]  /*6050*/  SYNCS.PHASECHK.TRANS64.TRYWAIT P0, [R3+URZ], R0 ;  /* 0x00000000030075a7 */ /* 0x0044e4000800017f */
[----:B---3--:R-:W-:Y:S05]  /*6060*/  @!P0 NANOSLEEP.SYNCS 0x989680 ;  /* 0x009896800000895d */ /* 0x008fea0003900000 */
[----:B------:R-:W3:Y:S02]  /*6070*/  @!P0 SYNCS.PHASECHK.TRANS64 P0, [R3+URZ], R0 ;  /* 0x00000000030085a7 */ /* 0x000ee4000800007f */
[----:B---3--:R-:W-:Y:S05]  /*6080*/  @!P0 BRA `(.L_x_130) ;  /* 0xfffffffc00f08947 */ /* 0x008fea000383ffff */
.L_x_115:
[----:B------:R-:W-:Y:S05]  /*6090*/  BSYNC B0 ;  /* 0x0000000000007941 */ /* 0x000fea0003800000 */
.L_x_114:
[----:B------:R-:W-:Y:S05]  /*60a0*/  EXIT ;  /* 0x000000000000794d */ /* 0x000fea0003800000 */
.L_x_16:
[----:B-1----:R1:W2:Y:S02]  /*60b0*/  SYNCS.PHASECHK.TRANS64.TRYWAIT P0, [R63+URZ], R0 ;  /* 0x000000003f0075a7 */ /* 0x0022a4000800017f */
[----:B--2---:R-:W-:Y:S05]  /*60c0*/  @!P0 NANOSLEEP.SYNCS 0x989680 ;  /* 0x009896800000895d */ /* 0x004fea0003900000 */
[----:B------:R-:W2:Y:S02]  /*60d0*/  @!P0 SYNCS.PHASECHK.TRANS64 P0, [R63+URZ], R0 ;  /* 0x000000003f0085a7 */ /* 0x000ea4000800007f */
[----:B--2---:R-:W-:Y:S05]  /*60e0*/  @!P0 BRA `(.L_x_16) ;  /* 0xfffffffc00f08947 */ /* 0x004fea000383ffff */
[----:B------:R-:W-:Y:S05]  /*60f0*/  BRA `(.L_x_131) ;  /* 0xffffffb4005c7947 */ /* 0x000fea000383ffff */
.L_x_21:
[----:B--2---:R2:W3:Y:S02]  /*6100*/  SYNCS.PHASECHK.TRANS64.TRYWAIT P1, [R3+URZ], R0 ;  /* 0x00000000030075a7 */ /* 0x0044e4000802017f */
[----:B---3--:R-:W-:Y:S05]  /*6110*/  @!P1 NANOSLEEP.SYNCS 0x989680 ;  /* 0x009896800000995d */ /* 0x008fea0003900000 */
[----:B------:R-:W3:Y:S02]  /*6120*/  @!P1 SYNCS.PHASECHK.TRANS64 P1, [R3+URZ], R0 ;  /* 0x00000000030095a7 */ /* 0x000ee4000802007f */
[----:B---3--:R-:W-:Y:S05]  /*6130*/  @!P1 BRA `(.L_x_21) ;  /* 0xfffffffc00f09947 */ /* 0x008fea000383ffff */
[----:B------:R-:W-:Y:S05]  /*6140*/  BRA `(.L_x_20) ;  /* 0xffffffb400c07947 */ /* 0x000fea000383ffff */
.L_x_26:
[----:B--2---:R-:W-:-:S04]  /*6150*/  IMAD.U32 R4, RZ, RZ, UR4 ;  /* 0x00000004ff047e24 */ /* 0x004fc8000f8e00ff */
[----:B------:R2:W3:Y:S03]  /*6160*/  SYNCS.PHASECHK.TRANS64.TRYWAIT P1, [R4+URZ], R3 ;  /* 0x00000003040075a7 */ /* 0x0004e6000802017f */
[----:B---3--:R-:W-:Y:S05]  /*6170*/  @!P1 NANOSLEEP.SYNCS 0x989680 ;  /* 0x009896800000995d */ /* 0x008fea0003900000 */
[----:B------:R-:W3:Y:S02]  /*6180*/  @!P1 SYNCS.PHASECHK.TRANS64 P1, [R4+URZ], R3 ;  /* 0x00000003040095a7 */ /* 0x000ee4000802007f */
[----:B---3--:R-:W-:Y:S05]  /*6190*/  @!P1 BRA `(.L_x_26) ;  /* 0xfffffffc00ec9947 */ /* 0x008fea000383ffff */
[----:B------:R-:W-:Y:S05]  /*61a0*/  BRA `(.L_x_25) ;  /* 0xffffffb800787947 */ /* 0x000fea000383ffff */
.L_x_32:
[----:B---3--:R3:W4:Y:S02]  /*61b0*/  SYNCS.PHASECHK.TRANS64.TRYWAIT P0, [R63+URZ+0x10], R0 ;  /* 0x000010003f0075a7 */ /* 0x008724000800017f */
[----:B----4-:R-:W-:Y:S05]  /*61c0*/  @!P0 NANOSLEEP.SYNCS 0x989680 ;  /* 0x009896800000895d */ /* 0x010fea0003900000 */
[----:B------:R-:W4:Y:S02]  /*61d0*/  @!P0 SYNCS.PHASECHK.TRANS64 P0, [R63+URZ+0x10], R0 ;  /* 0x000010003f0085a7 */ /* 0x000f24000800007f */
[----:B----4-:R-:W-:Y:S05]  /*61e0*/  @!P0 BRA `(.L_x_32) ;  /* 0xfffffffc00f08947 */ /* 0x010fea000383ffff */
[----:B------:R-:W-:Y:S05]  /*61f0*/  BRA `(.L_x_132) ;  /* 0xffffffbc00b87947 */ /* 0x000fea000383ffff */
.L_x_101:
[----:B------:R-:W-:Y:S01]  /*6200*/  BSSY B1, `(.L_x_133) ;  /* 0x0000006000017945 */ /* 0x000fe20003800000 */
[----:B------:R-:W-:-:S07]  /*6210*/  IMAD.MOV.U32 R15, RZ, RZ, -0x1 ;  /* 0xffffffffff0f7424 */ /* 0x000fce00078e00ff */
[----:B-----5:R-:W-:Y:S05]  /*6220*/  WARPSYNC.COLLECTIVE R15, `(.L_x_134) ;  /* 0x000000000f0c7348 */ /* 0x020fea0003c00000 */
[----:B------:R-:W-:Y:S02]  /*6230*/  ELECT P6, UR62, PT ;  /* 0x00000000003e782f */ /* 0x000fe400038c0000 */
[----:B------:R-:W-:Y:S01]  /*6240*/  MOV R14, UR62 ;  /* 0x0000003e000e7c02 */ /* 0x000fe20008000f00 */
[----:B-----5:R-:W-:Y:S10]  /*6250*/  ENDCOLLECTIVE ;  /* 0x000000000000791b */ /* 0x020ff40003800000 */
.L_x_134:
[----:B------:R-:W-:Y:S05]  /*6260*/  BSYNC B1 ;  /* 0x0000000000017941 */ /* 0x000fea0003800000 */
.L_x_133:
[----:B------:R-:W-:Y:S05]  /*6270*/  BRA `(.L_x_135) ;  /* 0xffffffe800a07947 */ /* 0x000fea000383ffff */
.L_x_104:
[----:B0-----:R0:W1:Y:S02]  /*6280*/  SYNCS.PHASECHK.TRANS64.TRYWAIT P1, [R10+URZ+0x70], R5 ;  /* 0x000070050a0075a7 */ /* 0x001064000802017f */
[----:B-1----:R-:W-:Y:S05]  /*6290*/  @!P1 NANOSLEEP.SYNCS 0x989680 ;  /* 0x009896800000995d */ /* 0x002fea0003900000 */
[----:B------:R-:W1:Y:S02]  /*62a0*/  @!P1 SYNCS.PHASECHK.TRANS64 P1, [R10+URZ+0x70], R5 ;  /* 0x000070050a0095a7 */ /* 0x000e64000802007f */
[----:B-1----:R-:W-:Y:S05]  /*62b0*/  @!P1 BRA `(.L_x_104) ;  /* 0xfffffffc00f09947 */ /* 0x002fea000383ffff */
[----:B------:R-:W-:Y:S05]  /*62c0*/  BRA `(.L_x_136) ;  /* 0xffffffe800d47947 */ /* 0x000fea000383ffff */
.L_x_113:
[----:B------:R-:W-:Y:S01]  /*62d0*/  BSSY B0, `(.L_x_137) ;  /* 0x0000006000007945 */ /* 0x000fe20003800000 */
[----:B------:R-:W-:-:S07]  /*62e0*/  IMAD.MOV.U32 R15, RZ, RZ, -0x1 ;  /* 0xffffffffff0f7424 */ /* 0x000fce00078e00ff */
[----:B-----5:R-:W-:Y:S05]  /*62f0*/  WARPSYNC.COLLECTIVE R15, `(.L_x_138) ;  /* 0x000000000f0c7348 */ /* 0x020fea0003c00000 */
[----:B------:R-:W-:Y:S02]  /*6300*/  ELECT P6, UR62, PT ;  /* 0x00000000003e782f */ /* 0x000fe400038c0000 */
[----:B------:R-:W-:Y:S01]  /*6310*/  MOV R14, UR62 ;  /* 0x0000003e000e7c02 */ /* 0x000fe20008000f00 */
[----:B-----5:R-:W-:Y:S10]  /*6320*/  ENDCOLLECTIVE ;  /* 0x000000000000791b */ /* 0x020ff40003800000 */
.L_x_138:
[----:B------:R-:W-:Y:S05]  /*6330*/  BSYNC B0 ;  /* 0x0000000000007941 */ /* 0x000fea0003800000 */
.L_x_137:
[----:B------:R-:W-:Y:S05]  /*6340*/  BRA `(.L_x_139) ;  /* 0xfffffff4003c7947 */ /* 0x000fea000383ffff */
.L_x_117:
[----:B0-----:R0:W1:Y:S02]  /*6350*/  SYNCS.PHASECHK.TRANS64.TRYWAIT P0, [R9+URZ], R4 ;  /* 0x00000004090075a7 */ /* 0x001064000800017f */
[----:B-1----:R-:W-:Y:S05]  /*6360*/  @!P0 NANOSLEEP.SYNCS 0x989680 ;  /* 0x009896800000895d */ /* 0x002fea0003900000 */
[----:B------:R-:W1:Y:S02]  /*6370*/  @!P0 SYNCS.PHASECHK.TRANS64 P0, [R9+URZ], R4 ;  /* 0x00000004090085a7 */ /* 0x000e64000800007f */
[----:B-1----:R-:W-:Y:S05]  /*6380*/  @!P0 BRA `(.L_x_117) ;  /* 0xfffffffc00f08947 */ /* 0x002fea000383ffff */
[----:B------:R-:W-:Y:S05]  /*6390*/  BRA `(.L_x_140) ;  /* 0xfffffff4007c7947 */ /* 0x000fea000383ffff */
.L_x_118:
[----:B0-----:R0:W1:Y:S02]  /*63a0*/  SYNCS.PHASECHK.TRANS64.TRYWAIT P0, [R8+URZ], R5 ;  /* 0x00000005080075a7 */ /* 0x001064000800017f */
[----:B-1----:R-:W-:Y:S05]  /*63b0*/  @!P0 NANOSLEEP.SYNCS 0x989680 ;  /* 0x009896800000895d */ /* 0x002fea0003900000 */
[----:B------:R-:W1:Y:S02]  /*63c0*/  @!P0 SYNCS.PHASECHK.TRANS64 P0, [R8+URZ], R5 ;  /* 0x00000005080085a7 */ /* 0x000e64000800007f */
[----:B-1----:R-:W-:Y:S05]  /*63d0*/  @!P0 BRA `(.L_x_118) ;  /* 0xfffffffc00f08947 */ /* 0x002fea000383ffff */
[----:B------:R-:W-:Y:S05]  /*63e0*/  BRA `(.L_x_141) ;  /* 0xfffffff4008c7947 */ /* 0x000fea000383ffff */
.L_x_119:
[----:B0-----:R0:W1:Y:S02]  /*63f0*/  SYNCS.PHASECHK.TRANS64.TRYWAIT P0, [R9+URZ], R4 ;  /* 0x00000004090075a7 */ /* 0x001064000800017f */
[----:B-1----:R-:W-:Y:S05]  /*6400*/  @!P0 NANOSLEEP.SYNCS 0x989680 ;  /* 0x009896800000895d */ /* 0x002fea0003900000 */
[----:B------:R-:W1:Y:S02]  /*6410*/  @!P0 SYNCS.PHASECHK.TRANS64 P0, [R9+URZ], R4 ;  /* 0x00000004090085a7 */ /* 0x000e64000800007f */
[----:B-1----:R-:W-:Y:S05]  /*6420*/  @!P0 BRA `(.L_x_119) ;  /* 0xfffffffc00f08947 */ /* 0x002fea000383ffff */
[----:B------:R-:W-:Y:S05]  /*6430*/  BRA `(.L_x_142) ;  /* 0xfffffff4009c7947 */ /* 0x000fea000383ffff */
.L_x_120:
[----:B0-----:R0:W1:Y:S02]  /*6440*/  SYNCS.PHASECHK.TRANS64.TRYWAIT P0, [R8+URZ], R5 ;  /* 0x00000005080075a7 */ /* 0x001064000800017f */
[----:B-1----:R-:W-:Y:S05]  /*6450*/  @!P0 NANOSLEEP.SYNCS 0x989680 ;  /* 0x009896800000895d */ /* 0x002fea0003900000 */
[----:B------:R-:W1:Y:S02]  /*6460*/  @!P0 SYNCS.PHASECHK.TRANS64 P0, [R8+URZ], R5 ;  /* 0x00000005080085a7 */ /* 0x000e64000800007f */
[----:B-1----:R-:W-:Y:S05]  /*6470*/  @!P0 BRA `(.L_x_120) ;  /* 0xfffffffc00f08947 */ /* 0x002fea000383ffff */
[----:B------:R-:W-:Y:S05]  /*6480*/  BRA `(.L_x_143) ;  /* 0xfffffff400ac7947 */ /* 0x000fea000383ffff */
.L_x_121:
[----:B0-----:R0:W1:Y:S02]  /*6490*/  SYNCS.PHASECHK.TRANS64.TRYWAIT P0, [R9+URZ], R4 ;  /* 0x00000004090075a7 */ /* 0x001064000800017f */
[----:B-1----:R-:W-:Y:S05]  /*64a0*/  @!P0 NANOSLEEP.SYNCS 0x989680 ;  /* 0x009896800000895d */ /* 0x002fea0003900000 */
[----:B------:R-:W1:Y:S02]  /*64b0*/  @!P0 SYNCS.PHASECHK.TRANS64 P0, [R9+URZ], R4 ;  /* 0x00000004090085a7 */ /* 0x000e64000800007f */
[----:B-1----:R-:W-:Y:S05]  /*64c0*/  @!P0 BRA `(.L_x_121) ;  /* 0xfffffffc00f08947 */ /* 0x002fea000383ffff */
[----:B------:R-:W-:Y:S05]  /*64d0*/  BRA `(.L_x_144) ;  /* 0xfffffff400bc7947 */ /* 0x000fea000383ffff */
.L_x_122:
[----:B0-----:R0:W1:Y:S02]  /*64e0*/  SYNCS.PHASECHK.TRANS64.TRYWAIT P0, [R8+URZ], R5 ;  /* 0x00000005080075a7 */ /* 0x001064000800017f */
[----:B-1----:R-:W-:Y:S05]  /*64f0*/  @!P0 NANOSLEEP.SYNCS 0x989680 ;  /* 0x009896800000895d */ /* 0x002fea0003900000 */
[----:B------:R-:W1:Y:S02]  /*6500*/  @!P0 SYNCS.PHASECHK.TRANS64 P0, [R8+URZ], R5 ;  /* 0x00000005080085a7 */ /* 0x000e64000800007f */
[----:B-1----:R-:W-:Y:S05]  /*6510*/  @!P0 BRA `(.L_x_122) ;  /* 0xfffffffc00f08947 */ /* 0x002fea000383ffff */
[----:B------:R-:W-:Y:S05]  /*6520*/  BRA `(.L_x_145) ;  /* 0xfffffff400cc7947 */ /* 0x000fea000383ffff */
.L_x_123:
[----:B0-----:R0:W1:Y:S02]  /*6530*/  SYNCS.PHASECHK.TRANS64.TRYWAIT P0, [R9+URZ], R4 ;  /* 0x00000004090075a7 */ /* 0x001064000800017f */
[----:B-1----:R-:W-:Y:S05]  /*6540*/  @!P0 NANOSLEEP.SYNCS 0x989680 ;  /* 0x009896800000895d */ /* 0x002fea0003900000 */
[----:B------:R-:W1:Y:S02]  /*6550*/  @!P0 SYNCS.PHASECHK.TRANS64 P0, [R9+URZ], R4 ;  /* 0x00000004090085a7 */ /* 0x000e64000800007f */
[----:B-1----:R-:W-:Y:S05]  /*6560*/  @!P0 BRA `(.L_x_123) ;  /* 0xfffffffc00f08947 */ /* 0x002fea000383ffff */
[----:B------:R-:W-:Y:S05]  /*6570*/  BRA `(.L_x_146) ;  /* 0xfffffff400dc7947 */ /* 0x000fea000383ffff */
.L_x_124:
[----:B0-----:R0:W1:Y:S02]  /*6580*/  SYNCS.PHASECHK.TRANS64.TRYWAIT P0, [R8+URZ], R5 ;  /* 0x00000005080075a7 */ /* 0x001064000800017f */
[----:B-1----:R-:W-:Y:S05]  /*6590*/  @!P0 NANOSLEEP.SYNCS 0x989680 ;  /* 0x009896800000895d */ /* 0x002fea0003900000 */
[----:B------:R-:W1:Y:S02]  /*65a0*/  @!P0 SYNCS.PHASECHK.TRANS64 P0, [R8+URZ], R5 ;  /* 0x00000005080085a7 */ /* 0x000e64000800007f */
[----:B-1----:R-:W-:Y:S05]  /*65b0*/  @!P0 BRA `(.L_x_124) ;  /* 0xfffffffc00f08947 */ /* 0x002fea000383ffff */
[----:B------:R-:W-:Y:S05]  /*65c0*/  BRA `(.L_x_147) ;  /* 0xfffffff400ec7947 */ /* 0x000fea000383ffff */
.L_x_125:
[----:B0-----:R0:W1:Y:S02]  /*65d0*/  SYNCS.PHASECHK.TRANS64.TRYWAIT P0, [R9+URZ], R4 ;  /* 0x00000004090075a7 */ /* 0x001064000800017f */
[----:B-1----:R-:W-:Y:S05]  /*65e0*/  @!P0 NANOSLEEP.SYNCS 0x989680 ;  /* 0x009896800000895d */ /* 0x002fea0003900000 */
[----:B------:R-:W1:Y:S02]  /*65f0*/  @!P0 SYNCS.PHASECHK.TRANS64 P0, [R9+URZ], R4 ;  /* 0x00000004090085a7 */ /* 0x000e64000800007f */
[----:B-1----:R-:W-:Y:S05]  /*6600*/  @!P0 BRA `(.L_x_125) ;  /* 0xfffffffc00f08947 */ /* 0x002fea000383ffff */
[----:B------:R-:W-:Y:S05]  /*6610*/  BRA `(.L_x_148) ;  /* 0xfffffff400fc7947 */ /* 0x000fea000383ffff */
.L_x_126:
[----:B0-----:R0:W1:Y:S02]  /*6620*/  SYNCS.PHASECHK.TRANS64.TRYWAIT P0, [R8+URZ], R5 ;  /* 0x00000005080075a7 */ /* 0x001064000800017f */
[----:B-1----:R-:W-:Y:S05]  /*6630*/  @!P0 NANOSLEEP.SYNCS 0x989680 ;  /* 0x009896800000895d */ /* 0x002fea0003900000 */
[----:B------:R-:W1:Y:S02]  /*6640*/  @!P0 SYNCS.PHASECHK.TRANS64 P0, [R8+URZ], R5 ;  /* 0x00000005080085a7 */ /* 0x000e64000800007f */
[----:B-1----:R-:W-:Y:S05]  /*6650*/  @!P0 BRA `(.L_x_126) ;  /* 0xfffffffc00f08947 */ /* 0x002fea000383ffff */
[----:B------:R-:W-:Y:S05]  /*6660*/  BRA `(.L_x_149) ;  /* 0xfffffff8000c7947 */ /* 0x000fea000383ffff */
.L_x_127:
[----:B0-----:R0:W1:Y:S02]  /*6670*/  SYNCS.PHASECHK.TRANS64.TRYWAIT P0, [R9+URZ], R4 ;  /* 0x00000004090075a7 */ /* 0x001064000800017f */
[----:B-1----:R-:W-:Y:S05]  /*6680*/  @!P0 NANOSLEEP.SYNCS 0x989680 ;  /* 0x009896800000895d */ /* 0x002fea0003900000 */
[----:B------:R-:W1:Y:S02]  /*6690*/  @!P0 SYNCS.PHASECHK.TRANS64 P0, [R9+URZ], R4 ;  /* 0x00000004090085a7 */ /* 0x000e64000800007f */
[----:B-1----:R-:W-:Y:S05]  /*66a0*/  @!P0 BRA `(.L_x_127) ;  /* 0xfffffffc00f08947 */ /* 0x002fea000383ffff */
[----:B------:R-:W-:Y:S05]  /*66b0*/  BRA `(.L_x_150) ;  /* 0xfffffff8001c7947 */ /* 0x000fea000383ffff */
.L_x_128:
[----:B0-----:R0:W1:Y:S02]  /*66c0*/  SYNCS.PHASECHK.TRANS64.TRYWAIT P0, [R8+URZ], R5 ;  /* 0x00000005080075a7 */ /* 0x001064000800017f */
[----:B-1----:R-:W-:Y:S05]  /*66d0*/  @!P0 NANOSLEEP.SYNCS 0x989680 ;  /* 0x009896800000895d */ /* 0x002fea0003900000 */
[----:B------:R-:W1:Y:S02]  /*66e0*/  @!P0 SYNCS.PHASECHK.TRANS64 P0, [R8+URZ], R5 ;  /* 0x00000005080085a7 */ /* 0x000e64000800007f */
[----:B-1----:R-:W-:Y:S05]  /*66f0*/  @!P0 BRA `(.L_x_128) ;  /* 0xfffffffc00f08947 */ /* 0x002fea000383ffff */
[----:B------:R-:W-:Y:S05]  /*6700*/  BRA `(.L_x_151) ;  /* 0xfffffff8002c7947 */ /* 0x000fea000383ffff */
.L_x_129:
[----:B-1----:R1:W2:Y:S02]  /*6710*/  SYNCS.PHASECHK.TRANS64.TRYWAIT P0, [R11+URZ], R6 ;  /* 0x000000060b0075a7 */ /* 0x0022a4000800017f */
[----:B--2---:R-:W-:Y:S05]  /*6720*/  @!P0 NANOSLEEP.SYNCS 0x989680 ;  /* 0x009896800000895d */ /* 0x004fea0003900000 */
[----:B------:R-:W2:Y:S02]  /*6730*/  @!P0 SYNCS.PHASECHK.TRANS64 P0, [R11+URZ], R6 ;  /* 0x000000060b0085a7 */ /* 0x000ea4000800007f */
[----:B--2---:R-:W-:Y:S05]  /*6740*/  @!P0 BRA `(.L_x_129) ;  /* 0xfffffffc00f08947 */ /* 0x004fea000383ffff */
[----:B------:R-:W-:Y:S05]  /*6750*/  BRA `(.L_x_152) ;  /* 0xfffffff800347947 */ /* 0x000fea000383ffff */
.L_x_153:
[----:B------:R-:W-:-:S00]  /*6760*/  BRA `(.L_x_153) ;  /* 0xfffffffc00fc7947 */ /* 0x000fc0000383ffff */
[----:B------:R-:W-:-:S00]  /*6770*/  NOP ;  /* 0x0000000000007918 */ /* 0x000fc00000000000 */
        /* <DEDUP_REMOVED lines=8> */
.L_x_154:


//--------------------- .nv.global.init           --------------------------
	.section	.nv.global.init,"aw",@progbits
.nv.global.init:
	.type		$str$22,@object
	.size		$str$22,($str$23 - $str$22)
$str$22:
        /*0000*/ 	.byte	0x6b, 0x5f, 0x74, 0x69, 0x6c, 0x65, 0x5f, 0x63, 0x6f, 0x75, 0x6e, 0x74, 0x20, 0x3e, 0x3d, 0x20
        /*0010*/ 	.byte	0x31, 0x00
	.type		$str$23,@object
	.size		$str$23,(__unnamed_1 - $str$23)
$str$23:
        /*0012*/ 	.byte	0x2f, 0x74, 0x6d, 0x70, 0x2f, 0x63, 0x75, 0x74, 0x6c, 0x61, 0x73, 0x73, 0x5f, 0x73, 0x77, 0x65
        /*0022*/ 	.byte	0x65, 0x70, 0x5f, 0x73, 0x72, 0x63, 0x2f, 0x69, 0x6e, 0x63, 0x6c, 0x75, 0x64, 0x65, 0x2f, 0x63
        /*0032*/ 	.byte	0x75, 0x74, 0x6c, 0x61, 0x73, 0x73, 0x2f, 0x67, 0x65, 0x6d, 0x6d, 0x2f, 0x63, 0x6f, 0x6c, 0x6c
        /*0042*/ 	.byte	0x65, 0x63, 0x74, 0x69, 0x76, 0x65, 0x2f, 0x73, 0x6d, 0x39, 0x30, 0x5f, 0x6d, 0x6d, 0x61, 0x5f
        /*0052*/ 	.byte	0x74, 0x6d, 0x61, 0x5f, 0x67, 0x6d, 0x6d, 0x61, 0x5f, 0x73, 0x73, 0x5f, 0x77, 0x61, 0x72, 0x70
        /*0062*/ 	.byte	0x73, 0x70, 0x65, 0x63, 0x69, 0x61, 0x6c, 0x69, 0x7a, 0x65, 0x64, 0x2e, 0x68, 0x70, 0x70, 0x00
	.type		__unnamed_1,@object
	.size		__unnamed_1,(.L_0 - __unnamed_1)
__unnamed_1:
        /*0072*/ 	.byte	0x76, 0x6f, 0x69, 0x64, 0x20, 0x63, 0x75, 0x74, 0x6c, 0x61, 0x73, 0x73, 0x3a, 0x3a, 0x67, 0x65
        /* <DEDUP_REMOVED lines=180> */
.L_0:


//--------------------- .nv.shared._ZN7cutlass13device_kernelINS_4gemm6kernel13GemmUniversalIN4cute5tupleIJiiiiEEENS1_10collective13CollectiveMmaINS1_34MainloopSm90TmaGmmaWarpSpecializedILi14ENS5_IJNS4_1CILi1EEESB_SB_EEENS1_32KernelTmaWarpSpecializedPingpongEEENS5_IJNSA_ILi64EEESF_SF_EEENS_10bfloat16_tENS5_IJlSB_lEEESH_NS5_IJSB_llEEENS4_8TiledMMAINS4_8MMA_AtomIJNS4_4SM904GMMA27MMA_64x64x16_F32BF16BF16_SSILNSN_5MajorE0ELSP_1ELNSN_7ScaleInE1ELSQ_1EEEEEENS4_6LayoutISC_NS5_IJNSA_ILi0EEESU_SU_EEEEENS5_IJNS4_10UnderscoreESX_SX_EEEEENS4_13SM90_TMA_LOADENS4_14ComposedLayoutINS4_7SwizzleILi3ELi4ELi3EEENS4_18smem_ptr_flag_bitsILi16EEENST_INS5_IJNSA_ILi8EEESF_EEENS5_IJSF_SB_EEEEEEEvNS4_8identityES10_NS11_IS13_S15_NST_INS5_IJSF_S16_EEENS5_IJSB_SF_EEEEEEEvS1B_EENS_8epilogue10collective6detail29Sm90TmaWarpSpecializedAdapterINS1I_15DefaultEpilogueISH_SI_SI_NS1H_6thread17LinearCombinationISH_Li1EffLNS1M_9ScaleType4KindE0ELNS_15FloatRoundStyleE2ESH_EENS1_15EpilogueDefaultEEEEEvvEEEEvNT_6ParamsE --------------------------
	.section	.nv.shared._ZN7cutlass13device_kernelINS_4gemm6kernel13GemmUniversalIN4cute5tupleIJiiiiEEENS1_10collective13CollectiveMmaINS1_34MainloopSm90TmaGmmaWarpSpecializedILi14ENS5_IJNS4_1CILi1EEESB_SB_EEENS1_32KernelTmaWarpSpecializedPingpongEEENS5_IJNSA_ILi64EEESF_SF_EEENS_10bfloat16_tENS5_IJlSB_lEEESH_NS5_IJSB_llEEENS4_8TiledMMAINS4_8MMA_AtomIJNS4_4SM904GMMA27MMA_64x64x16_F32BF16BF16_SSILNSN_5MajorE0ELSP_1ELNSN_7ScaleInE1ELSQ_1EEEEEENS4_6LayoutISC_NS5_IJNSA_ILi0EEESU_SU_EEEEENS5_IJNS4_10UnderscoreESX_SX_EEEEENS4_13SM90_TMA_LOADENS4_14ComposedLayoutINS4_7SwizzleILi3ELi4ELi3EEENS4_18smem_ptr_flag_bitsILi16EEENST_INS5_IJNSA_ILi8EEESF_EEENS5_IJSF_SB_EEEEEEEvNS4_8identityES10_NS11_IS13_S15_NST_INS5_IJSF_S16_EEENS5_IJSB_SF_EEEEEEEvS1B_EENS_8epilogue10collective6detail29Sm90TmaWarpSpecializedAdapterINS1I_15DefaultEpilogueISH_SI_SI_NS1H_6thread17LinearCombinationISH_Li1EffLNS1M_9ScaleType4KindE0ELNS_15FloatRoundStyleE2ESH_EENS1_15EpilogueDefaultEEEEEvvEEEEvNT_6ParamsE,"aw",@nobits
	.sectionflags	@""
	.align	16
	.zero		1024


//--------------------- .nv.shared.reserved.0     --------------------------
	.section	.nv.shared.reserved.0,"aw",@nobits
	.weak		__nv_reservedSMEM_offset_0_alias
	.size		__nv_reservedSMEM_offset_0_alias, 0, 0
	.other		__nv_reservedSMEM_offset_0_alias,@"STO_CUDA_RESERVED_SHARED STV_DEFAULT"
__nv_reservedSMEM_offset_0_alias:
	.zero		0


//--------------------- .nv.global                --------------------------
	.section	.nv.global,"aw",@nobits
.nv.global:
	.type		_ZN39_INTERNAL_8b010694_4_k_cu_e6e4755b_27594cute1_E,@object
	.size		_ZN39_INTERNAL_8b010694_4_k_cu_e6e4755b_27594cute1_E,(_ZN39_INTERNAL_8b010694_4_k_cu_e6e4755b_27594cuda3std3__45__cpo6cbeginE - _ZN39_INTERNAL_8b010694_4_k_cu_e6e4755b_27594cute1_E)
_ZN39_INTERNAL_8b010694_4_k_cu_e6e4755b_27594cute1_E:
	.zero		1
	.type		_ZN39_INTERNAL_8b010694_4_k_cu_e6e4755b_27594cuda3std3__45__cpo6cbeginE,@object
	.size		_ZN39_INTERNAL_8b010694_4_k_cu_e6e4755b_27594cuda3std3__45__cpo6cbeginE,(_ZN39_INTERNAL_8b010694_4_k_cu_e6e4755b_27594cuda3std3__48in_placeE - _ZN39_INTERNAL_8b010694_4_k_cu_e6e4755b_27594cuda3std3__45__cpo6cbeginE)
_ZN39_INTERNAL_8b010694_4_k_cu_e6e4755b_27594cuda3std3__45__cpo6cbeginE:
	.zero		1
	.type		_ZN39_INTERNAL_8b010694_4_k_cu_e6e4755b_27594cuda3std3__48in_placeE,@object
	.size		_ZN39_INTERNAL_8b010694_4_k_cu_e6e4755b_27594cuda3std3__48in_placeE,(_ZN39_INTERNAL_8b010694_4_k_cu_e6e4755b_27594cuda3std6ranges3__45__cpo9iter_moveE - _ZN39_INTERNAL_8b010694_4_k_cu_e6e4755b_27594cuda3std3__48in_placeE)
_ZN39_INTERNAL_8b010694_4_k_cu_e6e4755b_27594cuda3std3__48in_placeE:
	.zero		1
	.type		_ZN39_INTERNAL_8b010694_4_k_cu_e6e4755b_27594cuda3std6ranges3__45__cpo9iter_moveE,@object
	.size		_ZN39_INTERNAL_8b010694_4_k_cu_e6e4755b_27594cuda3std6ranges3__45__cpo9iter_moveE,(_ZN39_INTERNAL_8b010694_4_k_cu_e6e4755b_27594cuda3std3__45__cpo5beginE - _ZN39_INTERNAL_8b010694_4_k_cu_e6e4755b_27594cuda3std6ranges3__45__cpo9iter_moveE)
_ZN39_INTERNAL_8b010694_4_k_cu_e6e4755b_27594cuda3std6ranges3__45__cpo9iter_moveE:
	.zero		1
	.type		_ZN39_INTERNAL_8b010694_4_k_cu_e6e4755b_27594cuda3std3__45__cpo5beginE,@object
	.size		_ZN39_INTERNAL_8b010694_4_k_cu_e6e4755b_27594cuda3std3__45__cpo5beginE,(_ZN39_INTERNAL_8b010694_4_k_cu_e6e4755b_27594cuda3std3__441_GLOBAL__N__8b010694_4_k_cu_e6e4755b_27596ignoreE - _ZN39_INTERNAL_8b010694_4_k_cu_e6e4755b_27594cuda3std3__45__cpo5beginE)
_ZN39_INTERNAL_8b010694_4_k_cu_e6e4755b_27594cuda3std3__45__cpo5beginE:
	.zero		1
	.type		_ZN39_INTERNAL_8b010694_4_k_cu_e6e4755b_27594cuda3std3__441_GLOBAL__N__8b010694_4_k_cu_e6e4755b_27596ignoreE,@object
	.size		_ZN39_INTERNAL_8b010694_4_k_cu_e6e4755b_27594cuda3std3__441_GLOBAL__N__8b010694_4_k_cu_e6e4755b_27596ignoreE,(_ZN39_INTERNAL_8b010694_4_k_cu_e6e4755b_27594cute7productE - _ZN39_INTERNAL_8b010694_4_k_cu_e6e4755b_27594cuda3std3__441_GLOBAL__N__8b010694_4_k_cu_e6e4755b_27596ignoreE)
_ZN39_INTERNAL_8b010694_4_k_cu_e6e4755b_27594cuda3std3__441_GLOBAL__N__8b010694_4_k_cu_e6e4755b_27596ignoreE:
	.zero		1
	.type		_ZN39_INTERNAL_8b010694_4_k_cu_e6e4755b_27594cute7productE,@object
	.size		_ZN39_INTERNAL_8b010694_4_k_cu_e6e4755b_27594cute7productE,(_ZN39_INTERNAL_8b010694_4_k_cu_e6e4755b_27594cuda3std3__45__cpo3endE - _ZN39_INTERNAL_8b010694_4_k_cu_e6e4755b_27594cute7productE)
_ZN39_INTERNAL_8b010694_4_k_cu_e6e4755b_27594cute7productE:
	.zero		1
	.type		_ZN39_INTERNAL_8b010694_4_k_cu_e6e4755b_27594cuda3std3__45__cpo3endE,@object
	.size		_ZN39_INTERNAL_8b010694_4_k_cu_e6e4755b_27594cuda3std3__45__cpo3endE,(_ZN39_INTERNAL_8b010694_4_k_cu_e6e4755b_27594cuda3std3__419piecewise_constructE - _ZN39_INTERNAL_8b010694_4_k_cu_e6e4755b_27594cuda3std3__45__cpo3endE)
_ZN39_INTERNAL_8b010694_4_k_cu_e6e4755b_27594cuda3std3__45__cpo3endE:
	.zero		1
	.type		_ZN39_INTERNAL_8b010694_4_k_cu_e6e4755b_27594cuda3std3__419piecewise_constructE,@object
	.size		_ZN39_INTERNAL_8b010694_4_k_cu_e6e4755b_27594cuda3std3__419piecewise_constructE,(_ZN39_INTERNAL_8b010694_4_k_cu_e6e4755b_27594cuda3std3__45__cpo4cendE - _ZN39_INTERNAL_8b010694_4_k_cu_e6e4755b_27594cuda3std3__419piecewise_constructE)
_ZN39_INTERNAL_8b010694_4_k_cu_e6e4755b_27594cuda3std3__419piecewise_constructE:
	.zero		1
	.type		_ZN39_INTERNAL_8b010694_4_k_cu_e6e4755b_27594cuda3std3__45__cpo4cendE,@object
	.size		_ZN39_INTERNAL_8b010694_4_k_cu_e6e4755b_27594cuda3std3__45__cpo4cendE,(_ZN39_INTERNAL_8b010694_4_k_cu_e6e4755b_27594cuda3std6ranges3__45__cpo4swapE - _ZN39_INTERNAL_8b010694_4_k_cu_e6e4755b_27594cuda3std3__45__cpo4cendE)
_ZN39_INTERNAL_8b010694_4_k_cu_e6e4755b_27594cuda3std3__45__cpo4cendE:
	.zero		1
	.type		_ZN39_INTERNAL_8b010694_4_k_cu_e6e4755b_27594cuda3std6ranges3__45__cpo4swapE,@object
	.size		_ZN39_INTERNAL_8b010694_4_k_cu_e6e4755b_27594cuda3std6ranges3__45__cpo4swapE,(.L_8 - _ZN39_INTERNAL_8b010694_4_k_cu_e6e4755b_27594cuda3std6ranges3__45__cpo4swapE)
_ZN39_INTERNAL_8b010694_4_k_cu_e6e4755b_27594cuda3std6ranges3__45__cpo4swapE:
	.zero		1
.L_8:


//--------------------- .nv.constant0._ZN7cutlass13device_kernelINS_4gemm6kernel13GemmUniversalIN4cute5tupleIJiiiiEEENS1_10collective13CollectiveMmaINS1_34MainloopSm90TmaGmmaWarpSpecializedILi14ENS5_IJNS4_1CILi1EEESB_SB_EEENS1_32KernelTmaWarpSpecializedPingpongEEENS5_IJNSA_ILi64EEESF_SF_EEENS_10bfloat16_tENS5_IJlSB_lEEESH_NS5_IJSB_llEEENS4_8TiledMMAINS4_8MMA_AtomIJNS4_4SM904GMMA27MMA_64x64x16_F32BF16BF16_SSILNSN_5MajorE0ELSP_1ELNSN_7ScaleInE1ELSQ_1EEEEEENS4_6LayoutISC_NS5_IJNSA_ILi0EEESU_SU_EEEEENS5_IJNS4_10UnderscoreESX_SX_EEEEENS4_13SM90_TMA_LOADENS4_14ComposedLayoutINS4_7SwizzleILi3ELi4ELi3EEENS4_18smem_ptr_flag_bitsILi16EEENST_INS5_IJNSA_ILi8EEESF_EEENS5_IJSF_SB_EEEEEEEvNS4_8identityES10_NS11_IS13_S15_NST_INS5_IJSF_S16_EEENS5_IJSB_SF_EEEEEEEvS1B_EENS_8epilogue10collective6detail29Sm90TmaWarpSpecializedAdapterINS1I_15DefaultEpilogueISH_SI_SI_NS1H_6thread17LinearCombinationISH_Li1EffLNS1M_9ScaleType4KindE0ELNS_15FloatRoundStyleE2ESH_EENS1_15EpilogueDefaultEEEEEvvEEEEvNT_6ParamsE --------------------------
	.section	.nv.constant0._ZN7cutlass13device_kernelINS_4gemm6kernel13GemmUniversalIN4cute5tupleIJiiiiEEENS1_10collective13CollectiveMmaINS1_34MainloopSm90TmaGmmaWarpSpecializedILi14ENS5_IJNS4_1CILi1EEESB_SB_EEENS1_32KernelTmaWarpSpecializedPingpongEEENS5_IJNSA_ILi64EEESF_SF_EEENS_10bfloat16_tENS5_IJlSB_lEEESH_NS5_IJSB_llEEENS4_8TiledMMAINS4_8MMA_AtomIJNS4_4SM904GMMA27MMA_64x64x16_F32BF16BF16_SSILNSN_5MajorE0ELSP_1ELNSN_7ScaleInE1ELSQ_1EEEEEENS4_6LayoutISC_NS5_IJNSA_ILi0EEESU_SU_EEEEENS5_IJNS4_10UnderscoreESX_SX_EEEEENS4_13SM90_TMA_LOADENS4_14ComposedLayoutINS4_7SwizzleILi3ELi4ELi3EEENS4_18smem_ptr_flag_bitsILi16EEENST_INS5_IJNSA_ILi8EEESF_EEENS5_IJSF_SB_EEEEEEEvNS4_8identityES10_NS11_IS13_S15_NST_INS5_IJSF_S16_EEENS5_IJSB_SF_EEEEEEEvS1B_EENS_8epilogue10collective6detail29Sm90TmaWarpSpecializedAdapterINS1I_15DefaultEpilogueISH_SI_SI_NS1H_6thread17LinearCombinationISH_Li1EffLNS1M_9ScaleType4KindE0ELNS_15FloatRoundStyleE2ESH_EENS1_15EpilogueDefaultEEEEEvvEEEEvNT_6ParamsE,"a",@progbits
	.sectionflags	@""
	.align	4
.nv.constant0._ZN7cutlass13device_kernelINS_4gemm6kernel13GemmUniversalIN4cute5tupleIJiiiiEEENS1_10collective13CollectiveMmaINS1_34MainloopSm90TmaGmmaWarpSpecializedILi14ENS5_IJNS4_1CILi1EEESB_SB_EEENS1_32KernelTmaWarpSpecializedPingpongEEENS5_IJNSA_ILi64EEESF_SF_EEENS_10bfloat16_tENS5_IJlSB_lEEESH_NS5_IJSB_llEEENS4_8TiledMMAINS4_8MMA_AtomIJNS4_4SM904GMMA27MMA_64x64x16_F32BF16BF16_SSILNSN_5MajorE0ELSP_1ELNSN_7ScaleInE1ELSQ_1EEEEEENS4_6LayoutISC_NS5_IJNSA_ILi0EEESU_SU_EEEEENS5_IJNS4_10UnderscoreESX_SX_EEEEENS4_13SM90_TMA_LOADENS4_14ComposedLayoutINS4_7SwizzleILi3ELi4ELi3EEENS4_18smem_ptr_flag_bitsILi16EEENST_INS5_IJNSA_ILi8EEESF_EEENS5_IJSF_SB_EEEEEEEvNS4_8identityES10_NS11_IS13_S15_NST_INS5_IJSF_S16_EEENS5_IJSB_SF_EEEEEEEvS1B_EENS_8epilogue10collective6detail29Sm90TmaWarpSpecializedAdapterINS1I_15DefaultEpilogueISH_SI_SI_NS1H_6thread17LinearCombinationISH_Li1EffLNS1M_9ScaleType4KindE0ELNS_15FloatRoundStyleE2ESH_EENS1_15EpilogueDefaultEEEEEvvEEEEvNT_6ParamsE:
	.zero		1664


//--------------------- SYMBOLS --------------------------

	.type		.nv.reservedSmem.offset0,@object
	.size		.nv.reservedSmem.offset0,0x4
	.type		__assertfail,@function
